	.target	sm_90a

	.elftype	@"ET_EXEC"


//--------------------- .note.nv.tkinfo           --------------------------
	.section	.note.nv.tkinfo,"",@"SHT_NOTE"
	.sectionflags	@"SHF_NOTE_NV_TKINFO"
	.tkinfo
        /*0018*/ 	.word	0x00000002
        /*0030*/ 	.string	""
        /*0030*/ 	.string	"ptxas"
        /*0030*/ 	.string	"Cuda compilation tools, release 13.0, V13.0.88"
        /*0030*/ 	.string	"Build cuda_13.0.r13.0/compiler.36424714_0"
        /*0030*/ 	.string	"-arch sm_90a -m 64 "



//--------------------- .note.nv.cuinfo           --------------------------
	.section	.note.nv.cuinfo,"",@"SHT_NOTE"
	.sectionflags	@"SHF_NOTE_NV_CUINFO"
        /*0018*/ 	.short	0x0002
        /*001a*/ 	.short	0x005a
        /*001c*/ 	.short	0x0082
	.zero		2


//--------------------- .nv.info                  --------------------------
	.section	.nv.info,"",@"SHT_CUDA_INFO"
	.align	4


	//----- nvinfo : EIATTR_REGCOUNT
	.align		4
        /*0000*/ 	.byte	0x04, 0x2f
        /*0002*/ 	.short	(.L_15 - .L_14)
	.align		4
.L_14:
        /*0004*/ 	.word	index@(_ZN7cutlass13device_kernelINS_4gemm6kernel13GemmUniversalIN4cute5tupleIJiiiiEEENS1_10collective13CollectiveMmaINS1_34MainloopSm90TmaGmmaWarpSpecializedILi5ENS5_IJNS4_1CILi1EEESB_SB_EEENS1_35KernelTmaWarpSpecializedCooperativeEEENS5_IJNSA_ILi128EEENSA_ILi64EEESG_EEENS_10tfloat32_tENS5_IJlSB_lEEESI_SJ_NS4_8TiledMMAINS4_8MMA_AtomIJNS4_4SM904GMMA29MMA_64x64x8_F32TF32TF32_SS_TNILNSN_7ScaleInE1ELSP_1EEEEEENS4_6LayoutINS5_IJNSA_ILi2EEESB_SB_EEENS5_IJSB_NSA_ILi0EEESV_EEEEENS5_IJNS4_10UnderscoreESY_SY_EEEEENS4_13SM90_TMA_LOADENS4_14ComposedLayoutINS4_7SwizzleILi3ELi4ELi3EEENS4_18smem_ptr_flag_bitsILi32EEENSS_INS5_IJNSA_ILi8EEENSA_ILi32EEEEEENS5_IJS18_SB_EEEEEEEvNS4_8identityES11_S1C_vS1D_EENS_8epilogue10collective6detail29Sm90TmaWarpSpecializedAdapterINS1G_15DefaultEpilogueISI_SJ_SJ_NS1F_6thread17LinearCombinationISI_Li1EffLNS1K_9ScaleType4KindE0ELNS_15FloatRoundStyleE2ESI_EENS1_15EpilogueDefaultEEEEEvvEEEEvNT_6ParamsE)
        /*0008*/ 	.word	0x000000a8


	//----- nvinfo : EIATTR_FRAME_SIZE
	.align		4
.L_15:
        /*000c*/ 	.byte	0x04, 0x11
        /*000e*/ 	.short	(.L_17 - .L_16)
	.align		4
.L_16:
        /*0010*/ 	.word	index@(_ZN7cutlass13device_kernelINS_4gemm6kernel13GemmUniversalIN4cute5tupleIJiiiiEEENS1_10collective13CollectiveMmaINS1_34MainloopSm90TmaGmmaWarpSpecializedILi5ENS5_IJNS4_1CILi1EEESB_SB_EEENS1_35KernelTmaWarpSpecializedCooperativeEEENS5_IJNSA_ILi128EEENSA_ILi64EEESG_EEENS_10tfloat32_tENS5_IJlSB_lEEESI_SJ_NS4_8TiledMMAINS4_8MMA_AtomIJNS4_4SM904GMMA29MMA_64x64x8_F32TF32TF32_SS_TNILNSN_7ScaleInE1ELSP_1EEEEEENS4_6LayoutINS5_IJNSA_ILi2EEESB_SB_EEENS5_IJSB_NSA_ILi0EEESV_EEEEENS5_IJNS4_10UnderscoreESY_SY_EEEEENS4_13SM90_TMA_LOADENS4_14ComposedLayoutINS4_7SwizzleILi3ELi4ELi3EEENS4_18smem_ptr_flag_bitsILi32EEENSS_INS5_IJNSA_ILi8EEENSA_ILi32EEEEEENS5_IJS18_SB_EEEEEEEvNS4_8identityES11_S1C_vS1D_EENS_8epilogue10collective6detail29Sm90TmaWarpSpecializedAdapterINS1G_15DefaultEpilogueISI_SJ_SJ_NS1F_6thread17LinearCombinationISI_Li1EffLNS1K_9ScaleType4KindE0ELNS_15FloatRoundStyleE2ESI_EENS1_15EpilogueDefaultEEEEEvvEEEEvNT_6ParamsE)
        /*0014*/ 	.word	0x00000000


	//----- nvinfo : EIATTR_MIN_STACK_SIZE
	.align		4
.L_17:
        /*0018*/ 	.byte	0x04, 0x12
        /*001a*/ 	.short	(.L_19 - .L_18)
	.align		4
.L_18:
        /*001c*/ 	.word	index@(_ZN7cutlass13device_kernelINS_4gemm6kernel13GemmUniversalIN4cute5tupleIJiiiiEEENS1_10collective13CollectiveMmaINS1_34MainloopSm90TmaGmmaWarpSpecializedILi5ENS5_IJNS4_1CILi1EEESB_SB_EEENS1_35KernelTmaWarpSpecializedCooperativeEEENS5_IJNSA_ILi128EEENSA_ILi64EEESG_EEENS_10tfloat32_tENS5_IJlSB_lEEESI_SJ_NS4_8TiledMMAINS4_8MMA_AtomIJNS4_4SM904GMMA29MMA_64x64x8_F32TF32TF32_SS_TNILNSN_7ScaleInE1ELSP_1EEEEEENS4_6LayoutINS5_IJNSA_ILi2EEESB_SB_EEENS5_IJSB_NSA_ILi0EEESV_EEEEENS5_IJNS4_10UnderscoreESY_SY_EEEEENS4_13SM90_TMA_LOADENS4_14ComposedLayoutINS4_7SwizzleILi3ELi4ELi3EEENS4_18smem_ptr_flag_bitsILi32EEENSS_INS5_IJNSA_ILi8EEENSA_ILi32EEEEEENS5_IJS18_SB_EEEEEEEvNS4_8identityES11_S1C_vS1D_EENS_8epilogue10collective6detail29Sm90TmaWarpSpecializedAdapterINS1G_15DefaultEpilogueISI_SJ_SJ_NS1F_6thread17LinearCombinationISI_Li1EffLNS1K_9ScaleType4KindE0ELNS_15FloatRoundStyleE2ESI_EENS1_15EpilogueDefaultEEEEEvvEEEEvNT_6ParamsE)
        /*0020*/ 	.word	0x00000000
.L_19:


//--------------------- .nv.compat                --------------------------
	.section	.nv.compat,"",@"SHT_CUDA_COMPAT_INFO"
	.align	4
        /*0000*/ 	.byte	0x02, 0x09, 0x01, 0x00, 0x02, 0x02, 0x04, 0x00, 0x02, 0x05, 0x05, 0x00, 0x03, 0x07, 0x01, 0x01
        /*0010*/ 	.byte	0x02, 0x03, 0x01, 0x00, 0x02, 0x06, 0x01, 0x00, 0x04, 0x0b, 0x08, 0x00, 0x00, 0x00, 0x00, 0x00
        /*0020*/ 	.byte	0x00, 0x00, 0x00, 0x00


//--------------------- .nv.info._ZN7cutlass13device_kernelINS_4gemm6kernel13GemmUniversalIN4cute5tupleIJiiiiEEENS1_10collective13CollectiveMmaINS1_34MainloopSm90TmaGmmaWarpSpecializedILi5ENS5_IJNS4_1CILi1EEESB_SB_EEENS1_35KernelTmaWarpSpecializedCooperativeEEENS5_IJNSA_ILi128EEENSA_ILi64EEESG_EEENS_10tfloat32_tENS5_IJlSB_lEEESI_SJ_NS4_8TiledMMAINS4_8MMA_AtomIJNS4_4SM904GMMA29MMA_64x64x8_F32TF32TF32_SS_TNILNSN_7ScaleInE1ELSP_1EEEEEENS4_6LayoutINS5_IJNSA_ILi2EEESB_SB_EEENS5_IJSB_NSA_ILi0EEESV_EEEEENS5_IJNS4_10UnderscoreESY_SY_EEEEENS4_13SM90_TMA_LOADENS4_14ComposedLayoutINS4_7SwizzleILi3ELi4ELi3EEENS4_18smem_ptr_flag_bitsILi32EEENSS_INS5_IJNSA_ILi8EEENSA_ILi32EEEEEENS5_IJS18_SB_EEEEEEEvNS4_8identityES11_S1C_vS1D_EENS_8epilogue10collective6detail29Sm90TmaWarpSpecializedAdapterINS1G_15DefaultEpilogueISI_SJ_SJ_NS1F_6thread17LinearCombinationISI_Li1EffLNS1K_9ScaleType4KindE0ELNS_15FloatRoundStyleE2ESI_EENS1_15EpilogueDefaultEEEEEvvEEEEvNT_6ParamsE --------------------------
	.section	.nv.info._ZN7cutlass13device_kernelINS_4gemm6kernel13GemmUniversalIN4cute5tupleIJiiiiEEENS1_10collective13CollectiveMmaINS1_34MainloopSm90TmaGmmaWarpSpecializedILi5ENS5_IJNS4_1CILi1EEESB_SB_EEENS1_35KernelTmaWarpSpecializedCooperativeEEENS5_IJNSA_ILi128EEENSA_ILi64EEESG_EEENS_10tfloat32_tENS5_IJlSB_lEEESI_SJ_NS4_8TiledMMAINS4_8MMA_AtomIJNS4_4SM904GMMA29MMA_64x64x8_F32TF32TF32_SS_TNILNSN_7ScaleInE1ELSP_1EEEEEENS4_6LayoutINS5_IJNSA_ILi2EEESB_SB_EEENS5_IJSB_NSA_ILi0EEESV_EEEEENS5_IJNS4_10UnderscoreESY_SY_EEEEENS4_13SM90_TMA_LOADENS4_14ComposedLayoutINS4_7SwizzleILi3ELi4ELi3EEENS4_18smem_ptr_flag_bitsILi32EEENSS_INS5_IJNSA_ILi8EEENSA_ILi32EEEEEENS5_IJS18_SB_EEEEEEEvNS4_8identityES11_S1C_vS1D_EENS_8epilogue10collective6detail29Sm90TmaWarpSpecializedAdapterINS1G_15DefaultEpilogueISI_SJ_SJ_NS1F_6thread17LinearCombinationISI_Li1EffLNS1K_9ScaleType4KindE0ELNS_15FloatRoundStyleE2ESI_EENS1_15EpilogueDefaultEEEEEvvEEEEvNT_6ParamsE,"",@"SHT_CUDA_INFO"
	.sectionflags	@""
	.align	4


	//----- nvinfo : EIATTR_CUDA_API_VERSION
	.align		4
        /*0000*/ 	.byte	0x04, 0x37
        /*0002*/ 	.short	(.L_21 - .L_20)
.L_20:
        /*0004*/ 	.word	0x00000082


	//----- nvinfo : EIATTR_KPARAM_INFO
	.align		4
.L_21:
        /*0008*/ 	.byte	0x04, 0x17
        /*000a*/ 	.short	(.L_23 - .L_22)
.L_22:
        /*000c*/ 	.word	0x00000000
        /*0010*/ 	.short	0x0000
        /*0012*/ 	.short	0x0070
        /*0014*/ 	.byte	0x00, 0xf0, 0x01, 0x10


	//----- nvinfo : EIATTR_SPARSE_MMA_MASK
	.align		4
.L_23:
        /*0018*/ 	.byte	0x03, 0x50
        /*001a*/ 	.short	0x0000


	//----- nvinfo : EIATTR_MAXREG_COUNT
	.align		4
        /*001c*/ 	.byte	0x03, 0x1b
        /*001e*/ 	.short	0x00a8


	//----- nvinfo : EIATTR_NUM_BARRIERS
	.align		4
        /*0020*/ 	.byte	0x02, 0x4c
        /*0022*/ 	.byte	0x01
	.zero		1


	//----- nvinfo : EIATTR_EXTERNS
	.align		4
        /*0024*/ 	.byte	0x04, 0x0f
        /*0026*/ 	.short	(.L_25 - .L_24)


	//   ....[0]....
	.align		4
.L_24:
        /*0028*/ 	.word	index@(__assertfail)


	//----- nvinfo : EIATTR_MERCURY_ISA_VERSION
	.align		4
.L_25:
        /*002c*/ 	.byte	0x03, 0x5f
        /*002e*/ 	.short	0x0101


	//----- nvinfo : EIATTR_INT_WARP_WIDE_INSTR_OFFSETS
	.align		4
        /*0030*/ 	.byte	0x04, 0x31
        /*0032*/ 	.short	(.L_27 - .L_26)


	//   ....[0]....
.L_26:
        /*0034*/ 	.word	0x00000410


	//   ....[1]....
        /*0038*/ 	.word	0x00000420


	//   ....[2]....
        /*003c*/ 	.word	0x000004e0


	//----- nvinfo : EIATTR_COOP_GROUP_MASK_REGIDS
	.align		4
.L_27:
        /*0040*/ 	.byte	0x04, 0x29
        /*0042*/ 	.short	(.L_29 - .L_28)


	//   ....[0]....
.L_28:
        /*0044*/ 	.word	0xffffffff


	//   ....[1]....
        /*0048*/ 	.word	0xffffffff


	//   ....[2]....
        /*004c*/ 	.word	0xffffffff


	//   ....[3]....
        /*0050*/ 	.word	0xffffffff


	//   ....[4]....
        /*0054*/ 	.word	0xffffffff


	//----- nvinfo : EIATTR_COOP_GROUP_INSTR_OFFSETS
	.align		4
.L_29:
        /*0058*/ 	.byte	0x04, 0x28
        /*005a*/ 	.short	(.L_31 - .L_30)


	//   ....[0]....
.L_30:
        /*005c*/ 	.word	0x00000060


	//   ....[1]....
        /*0060*/ 	.word	0x00000070


	//   ....[2]....
        /*0064*/ 	.word	0x00000130


	//   ....[3]....
        /*0068*/ 	.word	0x000002e0


	//   ....[4]....
        /*006c*/ 	.word	0x000011e0


	//----- nvinfo : EIATTR_REG_RECONFIG
	.align		4
.L_31:
        /*0070*/ 	.byte	0x01, 0x54
	.zero		2


	//----- nvinfo : EIATTR_SYSCALL_OFFSETS
	.align		4
        /*0074*/ 	.byte	0x04, 0x46
        /*0076*/ 	.short	(.L_33 - .L_32)


	//   ....[0]....
.L_32:
        /*0078*/ 	.word	0x000013d0


	//----- nvinfo : EIATTR_MBARRIER_INSTR_OFFSETS
	.align		4
.L_33:
        /*007c*/ 	.byte	0x04, 0x39
        /*007e*/ 	.short	(.L_35 - .L_34)


	//   ....[0]....
.L_34:
        /*0080*/ 	.word	0x00000230
        /*0084*/ 	.word	0x000000ff
        /*0088*/ 	.word	0x00000000
        /*008c*/ 	.short	0x0100
        /*008e*/ 	.byte	0x08
	.zero		1


	//   ....[1]....
        /*0090*/ 	.word	0x00000240
        /*0094*/ 	.word	0x000000ff
        /*0098*/ 	.word	0x00000028
        /*009c*/ 	.short	0x0100
        /*009e*/ 	.byte	0x08
	.zero		1


	//   ....[2]....
        /*00a0*/ 	.word	0x00000250
        /*00a4*/ 	.word	0x000000ff
        /*00a8*/ 	.word	0x00000008
        /*00ac*/ 	.short	0x0100
        /*00ae*/ 	.byte	0x08
	.zero		1


	//   ....[3]....
        /*00b0*/ 	.word	0x00000260
        /*00b4*/ 	.word	0x000000ff
        /*00b8*/ 	.word	0x00000030
        /*00bc*/ 	.short	0x0100
        /*00be*/ 	.byte	0x08
	.zero		1


	//   ....[4]....
        /*00c0*/ 	.word	0x00000270
        /*00c4*/ 	.word	0x000000ff
        /*00c8*/ 	.word	0x00000010
        /*00cc*/ 	.short	0x0100
        /*00ce*/ 	.byte	0x08
	.zero		1


	//   ....[5]....
        /*00d0*/ 	.word	0x00000280
        /*00d4*/ 	.word	0x000000ff
        /*00d8*/ 	.word	0x00000038
        /*00dc*/ 	.short	0x0100
        /*00de*/ 	.byte	0x08
	.zero		1


	//   ....[6]....
        /*00e0*/ 	.word	0x00000290
        /*00e4*/ 	.word	0x000000ff
        /*00e8*/ 	.word	0x00000018
        /*00ec*/ 	.short	0x0100
        /*00ee*/ 	.byte	0x08
	.zero		1


	//   ....[7]....
        /*00f0*/ 	.word	0x000002a0
        /*00f4*/ 	.word	0x000000ff
        /*00f8*/ 	.word	0x00000040
        /*00fc*/ 	.short	0x0100
        /*00fe*/ 	.byte	0x08
	.zero		1


	//   ....[8]....
        /*0100*/ 	.word	0x000002b0
        /*0104*/ 	.word	0x000000ff
        /*0108*/ 	.word	0x00000020
        /*010c*/ 	.short	0x0100
        /*010e*/ 	.byte	0x08
	.zero		1


	//   ....[9]....
        /*0110*/ 	.word	0x000002c0
        /*0114*/ 	.word	0x000000ff
        /*0118*/ 	.word	0x00000048
        /*011c*/ 	.short	0x0100
        /*011e*/ 	.byte	0x08
	.zero		1


	//   ....[10]....
        /*0120*/ 	.word	0x00000560
        /*0124*/ 	.word	0x000000ff
        /*0128*/ 	.word	0x00000060
        /*012c*/ 	.short	0x0100
        /*012e*/ 	.byte	0x08
	.zero		1


	//   ....[11]....
        /*0130*/ 	.word	0x000005e0
        /*0134*/ 	.word	0x000000ff
        /*0138*/ 	.word	0x00000068
        /*013c*/ 	.short	0x0100
        /*013e*/ 	.byte	0x08
	.zero		1


	//   ....[12]....
        /*0140*/ 	.word	0x00001450
        /*0144*/ 	.word	0x00000003
        /*0148*/ 	.word	0x00000000
        /*014c*/ 	.short	0x010a
        /*014e*/ 	.byte	0x3f
	.zero		1


	//   ....[13]....
        /*0150*/ 	.word	0x000014b0
        /*0154*/ 	.word	0x00000003
        /*0158*/ 	.word	0x00000000
        /*015c*/ 	.short	0x010a
        /*015e*/ 	.byte	0x3f
	.zero		1


	//   ....[14]....
        /*0160*/ 	.word	0x000019c0
        /*0164*/ 	.word	0x000000ff
        /*0168*/ 	.word	0x00000000
        /*016c*/ 	.short	0x010a
        /*016e*/ 	.byte	0x08
	.zero		1


	//   ....[15]....
        /*0170*/ 	.word	0x00001a00
        /*0174*/ 	.word	0x000000ff
        /*0178*/ 	.word	0x00000000
        /*017c*/ 	.short	0x010a
        /*017e*/ 	.byte	0x08
	.zero		1


	//   ....[16]....
        /*0180*/ 	.word	0x00001e20
        /*0184*/ 	.word	0x000000ff
        /*0188*/ 	.word	0x00000000
        /*018c*/ 	.short	0x0101
        /*018e*/ 	.byte	0x07
	.zero		1


	//   ....[17]....
        /*0190*/ 	.word	0x00002000
        /*0194*/ 	.word	0x000000ff
        /*0198*/ 	.word	0x00000000
        /*019c*/ 	.short	0x0101
        /*019e*/ 	.byte	0x06
	.zero		1


	//   ....[18]....
        /*01a0*/ 	.word	0x00005330
        /*01a4*/ 	.word	0x0000000e
        /*01a8*/ 	.word	0x00000028
        /*01ac*/ 	.short	0x010a
        /*01ae*/ 	.byte	0x3f
	.zero		1


	//   ....[19]....
        /*01b0*/ 	.word	0x00005780
        /*01b4*/ 	.word	0x00000006
        /*01b8*/ 	.word	0x00000068
        /*01bc*/ 	.short	0x0101
        /*01be*/ 	.byte	0x3f
	.zero		1


	//   ....[20]....
        /*01c0*/ 	.word	0x00005ea0
        /*01c4*/ 	.word	0x00000007
        /*01c8*/ 	.word	0x00000000
        /*01cc*/ 	.short	0x010a
        /*01ce*/ 	.byte	0x3f
	.zero		1


	//   ....[21]....
        /*01d0*/ 	.word	0x00005f20
        /*01d4*/ 	.word	0x00000009
        /*01d8*/ 	.word	0x00000000
        /*01dc*/ 	.short	0x010a
        /*01de*/ 	.byte	0x3f
	.zero		1


	//   ....[22]....
        /*01e0*/ 	.word	0x00005fb0
        /*01e4*/ 	.word	0x00000006
        /*01e8*/ 	.word	0x00000000
        /*01ec*/ 	.short	0x010a
        /*01ee*/ 	.byte	0x3f
	.zero		1


	//   ....[23]....
        /*01f0*/ 	.word	0x00006040
        /*01f4*/ 	.word	0x00000009
        /*01f8*/ 	.word	0x00000000
        /*01fc*/ 	.short	0x010a
        /*01fe*/ 	.byte	0x3f
	.zero		1


	//   ....[24]....
        /*0200*/ 	.word	0x000060d0
        /*0204*/ 	.word	0x00000003
        /*0208*/ 	.word	0x00000000
        /*020c*/ 	.short	0x010a
        /*020e*/ 	.byte	0x3f
	.zero		1


	//   ....[25]....
        /*0210*/ 	.word	0x00006130
        /*0214*/ 	.word	0x00000003
        /*0218*/ 	.word	0x00000000
        /*021c*/ 	.short	0x010a
        /*021e*/ 	.byte	0x3f
	.zero		1


	//   ....[26]....
        /*0220*/ 	.word	0x00006190
        /*0224*/ 	.word	0x00000004
        /*0228*/ 	.word	0x00000000
        /*022c*/ 	.short	0x010a
        /*022e*/ 	.byte	0x3f
	.zero		1


	//   ....[27]....
        /*0230*/ 	.word	0x00006260
        /*0234*/ 	.word	0x0000000e
        /*0238*/ 	.word	0x00000028
        /*023c*/ 	.short	0x010a
        /*023e*/ 	.byte	0x3f
	.zero		1


	//   ....[28]....
        /*0240*/ 	.word	0x00006330
        /*0244*/ 	.word	0x00000007
        /*0248*/ 	.word	0x00000000
        /*024c*/ 	.short	0x010a
        /*024e*/ 	.byte	0x3f
	.zero		1


	//   ....[29]....
        /*0250*/ 	.word	0x00006380
        /*0254*/ 	.word	0x00000009
        /*0258*/ 	.word	0x00000000
        /*025c*/ 	.short	0x010a
        /*025e*/ 	.byte	0x3f
	.zero		1


	//   ....[30]....
        /*0260*/ 	.word	0x000063d0
        /*0264*/ 	.word	0x00000006
        /*0268*/ 	.word	0x00000000
        /*026c*/ 	.short	0x010a
        /*026e*/ 	.byte	0x3f
	.zero		1


	//   ....[31]....
        /*0270*/ 	.word	0x00006420
        /*0274*/ 	.word	0x00000009
        /*0278*/ 	.word	0x00000000
        /*027c*/ 	.short	0x010a
        /*027e*/ 	.byte	0x3f
	.zero		1


	//----- nvinfo : EIATTR_NUM_MBARRIERS
	.align		4
.L_35:
        /*0280*/ 	.byte	0x03, 0x38
        /*0282*/ 	.short	0x000c


	//----- nvinfo : EIATTR_EXIT_INSTR_OFFSETS
	.align		4
        /*0284*/ 	.byte	0x04, 0x1c
        /*0286*/ 	.short	(.L_37 - .L_36)


	//   ....[0]....
.L_36:
        /*0288*/ 	.word	0x00000680


	//   ....[1]....
        /*028c*/ 	.word	0x00000f40


	//   ....[2]....
        /*0290*/ 	.word	0x00004a10


	//   ....[3]....
        /*0294*/ 	.word	0x00005040


	//   ....[4]....
        /*0298*/ 	.word	0x00006120


	//----- nvinfo : EIATTR_MAX_THREADS
	.align		4
.L_37:
        /*029c*/ 	.byte	0x04, 0x05
        /*029e*/ 	.short	(.L_39 - .L_38)
.L_38:
        /*02a0*/ 	.word	0x00000180
        /*02a4*/ 	.word	0x00000001
        /*02a8*/ 	.word	0x00000001


	//----- nvinfo : EIATTR_CRS_STACK_SIZE
	.align		4
.L_39:
        /*02ac*/ 	.byte	0x04, 0x1e
        /*02ae*/ 	.short	(.L_41 - .L_40)
.L_40:
        /*02b0*/ 	.word	0x00000000


	//----- nvinfo : EIATTR_CBANK_PARAM_SIZE
	.align		4
.L_41:
        /*02b4*/ 	.byte	0x03, 0x19
        /*02b6*/ 	.short	0x0470


	//----- nvinfo : EIATTR_PARAM_CBANK
	.align		4
        /*02b8*/ 	.byte	0x04, 0x0a
        /*02ba*/ 	.short	(.L_43 - .L_42)
	.align		4
.L_42:
        /*02bc*/ 	.word	index@(.nv.constant0._ZN7cutlass13device_kernelINS_4gemm6kernel13GemmUniversalIN4cute5tupleIJiiiiEEENS1_10collective13CollectiveMmaINS1_34MainloopSm90TmaGmmaWarpSpecializedILi5ENS5_IJNS4_1CILi1EEESB_SB_EEENS1_35KernelTmaWarpSpecializedCooperativeEEENS5_IJNSA_ILi128EEENSA_ILi64EEESG_EEENS_10tfloat32_tENS5_IJlSB_lEEESI_SJ_NS4_8TiledMMAINS4_8MMA_AtomIJNS4_4SM904GMMA29MMA_64x64x8_F32TF32TF32_SS_TNILNSN_7ScaleInE1ELSP_1EEEEEENS4_6LayoutINS5_IJNSA_ILi2EEESB_SB_EEENS5_IJSB_NSA_ILi0EEESV_EEEEENS5_IJNS4_10UnderscoreESY_SY_EEEEENS4_13SM90_TMA_LOADENS4_14ComposedLayoutINS4_7SwizzleILi3ELi4ELi3EEENS4_18smem_ptr_flag_bitsILi32EEENSS_INS5_IJNSA_ILi8EEENSA_ILi32EEEEEENS5_IJS18_SB_EEEEEEEvNS4_8identityES11_S1C_vS1D_EENS_8epilogue10collective6detail29Sm90TmaWarpSpecializedAdapterINS1G_15DefaultEpilogueISI_SJ_SJ_NS1F_6thread17LinearCombinationISI_Li1EffLNS1K_9ScaleType4KindE0ELNS_15FloatRoundStyleE2ESI_EENS1_15EpilogueDefaultEEEEEvvEEEEvNT_6ParamsE)
        /*02c0*/ 	.short	0x0210
        /*02c2*/ 	.short	0x0470


	//----- nvinfo : EIATTR_SW_WAR
	.align		4
.L_43:
        /*02c4*/ 	.byte	0x04, 0x36
        /*02c6*/ 	.short	(.L_45 - .L_44)
.L_44:
        /*02c8*/ 	.word	0x00000008
.L_45:


//--------------------- .nv.callgraph             --------------------------
	.section	.nv.callgraph,"",@"SHT_CUDA_CALLGRAPH"
	.align	4
	.sectionentsize	8
	.align		4
        /*0000*/ 	.word	0x00000000
	.align		4
        /*0004*/ 	.word	0xffffffff
	.align		4
        /*0008*/ 	.word	index@(_ZN7cutlass13device_kernelINS_4gemm6kernel13GemmUniversalIN4cute5tupleIJiiiiEEENS1_10collective13CollectiveMmaINS1_34MainloopSm90TmaGmmaWarpSpecializedILi5ENS5_IJNS4_1CILi1EEESB_SB_EEENS1_35KernelTmaWarpSpecializedCooperativeEEENS5_IJNSA_ILi128EEENSA_ILi64EEESG_EEENS_10tfloat32_tENS5_IJlSB_lEEESI_SJ_NS4_8TiledMMAINS4_8MMA_AtomIJNS4_4SM904GMMA29MMA_64x64x8_F32TF32TF32_SS_TNILNSN_7ScaleInE1ELSP_1EEEEEENS4_6LayoutINS5_IJNSA_ILi2EEESB_SB_EEENS5_IJSB_NSA_ILi0EEESV_EEEEENS5_IJNS4_10UnderscoreESY_SY_EEEEENS4_13SM90_TMA_LOADENS4_14ComposedLayoutINS4_7SwizzleILi3ELi4ELi3EEENS4_18smem_ptr_flag_bitsILi32EEENSS_INS5_IJNSA_ILi8EEENSA_ILi32EEEEEENS5_IJS18_SB_EEEEEEEvNS4_8identityES11_S1C_vS1D_EENS_8epilogue10collective6detail29Sm90TmaWarpSpecializedAdapterINS1G_15DefaultEpilogueISI_SJ_SJ_NS1F_6thread17LinearCombinationISI_Li1EffLNS1K_9ScaleType4KindE0ELNS_15FloatRoundStyleE2ESI_EENS1_15EpilogueDefaultEEEEEvvEEEEvNT_6ParamsE)
	.align		4
        /*000c*/ 	.word	index@(__assertfail)
	.align		4
        /*0010*/ 	.word	0x00000000
	.align		4
        /*0014*/ 	.word	0xfffffffe
	.align		4
        /*0018*/ 	.word	0x00000000
	.align		4
        /*001c*/ 	.word	0xfffffffd
	.align		4
        /*0020*/ 	.word	0x00000000
	.align		4
        /*0024*/ 	.word	0xfffffffc


//--------------------- .nv.constant4             --------------------------
	.section	.nv.constant4,"a",@progbits
	.align	8
	.align		8
.nv.constant4:
        /*0000*/ 	.dword	__assertfail
	.align		8
        /*0008*/ 	.dword	__unnamed_1
	.align		8
        /*0010*/ 	.dword	_ZN40_INTERNAL_3917a08b_4_k_cu_19185579_288764cuda3std3__45__cpo5beginE
	.align		8
        /*0018*/ 	.dword	_ZN40_INTERNAL_3917a08b_4_k_cu_19185579_288764cuda3std3__45__cpo3endE
	.align		8
        /*0020*/ 	.dword	_ZN40_INTERNAL_3917a08b_4_k_cu_19185579_288764cuda3std3__45__cpo6cbeginE
	.align		8
        /*0028*/ 	.dword	_ZN40_INTERNAL_3917a08b_4_k_cu_19185579_288764cuda3std3__45__cpo4cendE
	.align		8
        /*0030*/ 	.dword	_ZN40_INTERNAL_3917a08b_4_k_cu_19185579_288764cuda3std3__442_GLOBAL__N__3917a08b_4_k_cu_19185579_288766ignoreE
	.align		8
        /*0038*/ 	.dword	_ZN40_INTERNAL_3917a08b_4_k_cu_19185579_288764cuda3std3__419piecewise_constructE
	.align		8
        /*0040*/ 	.dword	_ZN40_INTERNAL_3917a08b_4_k_cu_19185579_288764cuda3std3__48in_placeE
	.align		8
        /*0048*/ 	.dword	_ZN40_INTERNAL_3917a08b_4_k_cu_19185579_288764cuda3std6ranges3__45__cpo4swapE
	.align		8
        /*0050*/ 	.dword	_ZN40_INTERNAL_3917a08b_4_k_cu_19185579_288764cuda3std6ranges3__45__cpo9iter_moveE
	.align		8
        /*0058*/ 	.dword	_ZN40_INTERNAL_3917a08b_4_k_cu_19185579_288764cute7productE
	.align		8
        /*0060*/ 	.dword	_ZN40_INTERNAL_3917a08b_4_k_cu_19185579_288764cute1_E
	.align		8
        /*0068*/ 	.dword	$str$22
	.align		8
        /*0070*/ 	.dword	$str$23


//--------------------- .text._ZN7cutlass13device_kernelINS_4gemm6kernel13GemmUniversalIN4cute5tupleIJiiiiEEENS1_10collective13CollectiveMmaINS1_34MainloopSm90TmaGmmaWarpSpecializedILi5ENS5_IJNS4_1CILi1EEESB_SB_EEENS1_35KernelTmaWarpSpecializedCooperativeEEENS5_IJNSA_ILi128EEENSA_ILi64EEESG_EEENS_10tfloat32_tENS5_IJlSB_lEEESI_SJ_NS4_8TiledMMAINS4_8MMA_AtomIJNS4_4SM904GMMA29MMA_64x64x8_F32TF32TF32_SS_TNILNSN_7ScaleInE1ELSP_1EEEEEENS4_6LayoutINS5_IJNSA_ILi2EEESB_SB_EEENS5_IJSB_NSA_ILi0EEESV_EEEEENS5_IJNS4_10UnderscoreESY_SY_EEEEENS4_13SM90_TMA_LOADENS4_14ComposedLayoutINS4_7SwizzleILi3ELi4ELi3EEENS4_18smem_ptr_flag_bitsILi32EEENSS_INS5_IJNSA_ILi8EEENSA_ILi32EEEEEENS5_IJS18_SB_EEEEEEEvNS4_8identityES11_S1C_vS1D_EENS_8epilogue10collective6detail29Sm90TmaWarpSpecializedAdapterINS1G_15DefaultEpilogueISI_SJ_SJ_NS1F_6thread17LinearCombinationISI_Li1EffLNS1K_9ScaleType4KindE0ELNS_15FloatRoundStyleE2ESI_EENS1_15EpilogueDefaultEEEEEvvEEEEvNT_6ParamsE --------------------------
	.section	.text._ZN7cutlass13device_kernelINS_4gemm6kernel13GemmUniversalIN4cute5tupleIJiiiiEEENS1_10collective13CollectiveMmaINS1_34MainloopSm90TmaGmmaWarpSpecializedILi5ENS5_IJNS4_1CILi1EEESB_SB_EEENS1_35KernelTmaWarpSpecializedCooperativeEEENS5_IJNSA_ILi128EEENSA_ILi64EEESG_EEENS_10tfloat32_tENS5_IJlSB_lEEESI_SJ_NS4_8TiledMMAINS4_8MMA_AtomIJNS4_4SM904GMMA29MMA_64x64x8_F32TF32TF32_SS_TNILNSN_7ScaleInE1ELSP_1EEEEEENS4_6LayoutINS5_IJNSA_ILi2EEESB_SB_EEENS5_IJSB_NSA_ILi0EEESV_EEEEENS5_IJNS4_10UnderscoreESY_SY_EEEEENS4_13SM90_TMA_LOADENS4_14ComposedLayoutINS4_7SwizzleILi3ELi4ELi3EEENS4_18smem_ptr_flag_bitsILi32EEENSS_INS5_IJNSA_ILi8EEENSA_ILi32EEEEEENS5_IJS18_SB_EEEEEEEvNS4_8identityES11_S1C_vS1D_EENS_8epilogue10collective6detail29Sm90TmaWarpSpecializedAdapterINS1G_15DefaultEpilogueISI_SJ_SJ_NS1F_6thread17LinearCombinationISI_Li1EffLNS1K_9ScaleType4KindE0ELNS_15FloatRoundStyleE2ESI_EENS1_15EpilogueDefaultEEEEEvvEEEEvNT_6ParamsE,"ax",@progbits
	.align	128
.text._ZN7cutlass13device_kernelINS_4gemm6kernel13GemmUniversalIN4cute5tupleIJiiiiEEENS1_10collective13CollectiveMmaINS1_34MainloopSm90TmaGmmaWarpSpecializedILi5ENS5_IJNS4_1CILi1EEESB_SB_EEENS1_35KernelTmaWarpSpecializedCooperativeEEENS5_IJNSA_ILi128EEENSA_ILi64EEESG_EEENS_10tfloat32_tENS5_IJlSB_lEEESI_SJ_NS4_8TiledMMAINS4_8MMA_AtomIJNS4_4SM904GMMA29MMA_64x64x8_F32TF32TF32_SS_TNILNSN_7ScaleInE1ELSP_1EEEEEENS4_6LayoutINS5_IJNSA_ILi2EEESB_SB_EEENS5_IJSB_NSA_ILi0EEESV_EEEEENS5_IJNS4_10UnderscoreESY_SY_EEEEENS4_13SM90_TMA_LOADENS4_14ComposedLayoutINS4_7SwizzleILi3ELi4ELi3EEENS4_18smem_ptr_flag_bitsILi32EEENSS_INS5_IJNSA_ILi8EEENSA_ILi32EEEEEENS5_IJS18_SB_EEEEEEEvNS4_8identityES11_S1C_vS1D_EENS_8epilogue10collective6detail29Sm90TmaWarpSpecializedAdapterINS1G_15DefaultEpilogueISI_SJ_SJ_NS1F_6thread17LinearCombinationISI_Li1EffLNS1K_9ScaleType4KindE0ELNS_15FloatRoundStyleE2ESI_EENS1_15EpilogueDefaultEEEEEvvEEEEvNT_6ParamsE:
        .type           _ZN7cutlass13device_kernelINS_4gemm6kernel13GemmUniversalIN4cute5tupleIJiiiiEEENS1_10collective13CollectiveMmaINS1_34MainloopSm90TmaGmmaWarpSpecializedILi5ENS5_IJNS4_1CILi1EEESB_SB_EEENS1_35KernelTmaWarpSpecializedCooperativeEEENS5_IJNSA_ILi128EEENSA_ILi64EEESG_EEENS_10tfloat32_tENS5_IJlSB_lEEESI_SJ_NS4_8TiledMMAINS4_8MMA_AtomIJNS4_4SM904GMMA29MMA_64x64x8_F32TF32TF32_SS_TNILNSN_7ScaleInE1ELSP_1EEEEEENS4_6LayoutINS5_IJNSA_ILi2EEESB_SB_EEENS5_IJSB_NSA_ILi0EEESV_EEEEENS5_IJNS4_10UnderscoreESY_SY_EEEEENS4_13SM90_TMA_LOADENS4_14ComposedLayoutINS4_7SwizzleILi3ELi4ELi3EEENS4_18smem_ptr_flag_bitsILi32EEENSS_INS5_IJNSA_ILi8EEENSA_ILi32EEEEEENS5_IJS18_SB_EEEEEEEvNS4_8identityES11_S1C_vS1D_EENS_8epilogue10collective6detail29Sm90TmaWarpSpecializedAdapterINS1G_15DefaultEpilogueISI_SJ_SJ_NS1F_6thread17LinearCombinationISI_Li1EffLNS1K_9ScaleType4KindE0ELNS_15FloatRoundStyleE2ESI_EENS1_15EpilogueDefaultEEEEEvvEEEEvNT_6ParamsE,@function
        .size           _ZN7cutlass13device_kernelINS_4gemm6kernel13GemmUniversalIN4cute5tupleIJiiiiEEENS1_10collective13CollectiveMmaINS1_34MainloopSm90TmaGmmaWarpSpecializedILi5ENS5_IJNS4_1CILi1EEESB_SB_EEENS1_35KernelTmaWarpSpecializedCooperativeEEENS5_IJNSA_ILi128EEENSA_ILi64EEESG_EEENS_10tfloat32_tENS5_IJlSB_lEEESI_SJ_NS4_8TiledMMAINS4_8MMA_AtomIJNS4_4SM904GMMA29MMA_64x64x8_F32TF32TF32_SS_TNILNSN_7ScaleInE1ELSP_1EEEEEENS4_6LayoutINS5_IJNSA_ILi2EEESB_SB_EEENS5_IJSB_NSA_ILi0EEESV_EEEEENS5_IJNS4_10UnderscoreESY_SY_EEEEENS4_13SM90_TMA_LOADENS4_14ComposedLayoutINS4_7SwizzleILi3ELi4ELi3EEENS4_18smem_ptr_flag_bitsILi32EEENSS_INS5_IJNSA_ILi8EEENSA_ILi32EEEEEENS5_IJS18_SB_EEEEEEEvNS4_8identityES11_S1C_vS1D_EENS_8epilogue10collective6detail29Sm90TmaWarpSpecializedAdapterINS1G_15DefaultEpilogueISI_SJ_SJ_NS1F_6thread17LinearCombinationISI_Li1EffLNS1K_9ScaleType4KindE0ELNS_15FloatRoundStyleE2ESI_EENS1_15EpilogueDefaultEEEEEvvEEEEvNT_6ParamsE,(.L_x_132 - _ZN7cutlass13device_kernelINS_4gemm6kernel13GemmUniversalIN4cute5tupleIJiiiiEEENS1_10collective13CollectiveMmaINS1_34MainloopSm90TmaGmmaWarpSpecializedILi5ENS5_IJNS4_1CILi1EEESB_SB_EEENS1_35KernelTmaWarpSpecializedCooperativeEEENS5_IJNSA_ILi128EEENSA_ILi64EEESG_EEENS_10tfloat32_tENS5_IJlSB_lEEESI_SJ_NS4_8TiledMMAINS4_8MMA_AtomIJNS4_4SM904GMMA29MMA_64x64x8_F32TF32TF32_SS_TNILNSN_7ScaleInE1ELSP_1EEEEEENS4_6LayoutINS5_IJNSA_ILi2EEESB_SB_EEENS5_IJSB_NSA_ILi0EEESV_EEEEENS5_IJNS4_10UnderscoreESY_SY_EEEEENS4_13SM90_TMA_LOADENS4_14ComposedLayoutINS4_7SwizzleILi3ELi4ELi3EEENS4_18smem_ptr_flag_bitsILi32EEENSS_INS5_IJNSA_ILi8EEENSA_ILi32EEEEEENS5_IJS18_SB_EEEEEEEvNS4_8identityES11_S1C_vS1D_EENS_8epilogue10collective6detail29Sm90TmaWarpSpecializedAdapterINS1G_15DefaultEpilogueISI_SJ_SJ_NS1F_6thread17LinearCombinationISI_Li1EffLNS1K_9ScaleType4KindE0ELNS_15FloatRoundStyleE2ESI_EENS1_15EpilogueDefaultEEEEEvvEEEEvNT_6ParamsE)
        .other          _ZN7cutlass13device_kernelINS_4gemm6kernel13GemmUniversalIN4cute5tupleIJiiiiEEENS1_10collective13CollectiveMmaINS1_34MainloopSm90TmaGmmaWarpSpecializedILi5ENS5_IJNS4_1CILi1EEESB_SB_EEENS1_35KernelTmaWarpSpecializedCooperativeEEENS5_IJNSA_ILi128EEENSA_ILi64EEESG_EEENS_10tfloat32_tENS5_IJlSB_lEEESI_SJ_NS4_8TiledMMAINS4_8MMA_AtomIJNS4_4SM904GMMA29MMA_64x64x8_F32TF32TF32_SS_TNILNSN_7ScaleInE1ELSP_1EEEEEENS4_6LayoutINS5_IJNSA_ILi2EEESB_SB_EEENS5_IJSB_NSA_ILi0EEESV_EEEEENS5_IJNS4_10UnderscoreESY_SY_EEEEENS4_13SM90_TMA_LOADENS4_14ComposedLayoutINS4_7SwizzleILi3ELi4ELi3EEENS4_18smem_ptr_flag_bitsILi32EEENSS_INS5_IJNSA_ILi8EEENSA_ILi32EEEEEENS5_IJS18_SB_EEEEEEEvNS4_8identityES11_S1C_vS1D_EENS_8epilogue10collective6detail29Sm90TmaWarpSpecializedAdapterINS1G_15DefaultEpilogueISI_SJ_SJ_NS1F_6thread17LinearCombinationISI_Li1EffLNS1K_9ScaleType4KindE0ELNS_15FloatRoundStyleE2ESI_EENS1_15EpilogueDefaultEEEEEvvEEEEvNT_6ParamsE,@"STO_CUDA_ENTRY STV_DEFAULT"
_ZN7cutlass13device_kernelINS_4gemm6kernel13GemmUniversalIN4cute5tupleIJiiiiEEENS1_10collective13CollectiveMmaINS1_34MainloopSm90TmaGmmaWarpSpecializedILi5ENS5_IJNS4_1CILi1EEESB_SB_EEENS1_35KernelTmaWarpSpecializedCooperativeEEENS5_IJNSA_ILi128EEENSA_ILi64EEESG_EEENS_10tfloat32_tENS5_IJlSB_lEEESI_SJ_NS4_8TiledMMAINS4_8MMA_AtomIJNS4_4SM904GMMA29MMA_64x64x8_F32TF32TF32_SS_TNILNSN_7ScaleInE1ELSP_1EEEEEENS4_6LayoutINS5_IJNSA_ILi2EEESB_SB_EEENS5_IJSB_NSA_ILi0EEESV_EEEEENS5_IJNS4_10UnderscoreESY_SY_EEEEENS4_13SM90_TMA_LOADENS4_14ComposedLayoutINS4_7SwizzleILi3ELi4ELi3EEENS4_18smem_ptr_flag_bitsILi32EEENSS_INS5_IJNSA_ILi8EEENSA_ILi32EEEEEENS5_IJS18_SB_EEEEEEEvNS4_8identityES11_S1C_vS1D_EENS_8epilogue10collective6detail29Sm90TmaWarpSpecializedAdapterINS1G_15DefaultEpilogueISI_SJ_SJ_NS1F_6thread17LinearCombinationISI_Li1EffLNS1K_9ScaleType4KindE0ELNS_15FloatRoundStyleE2ESI_EENS1_15EpilogueDefaultEEEEEvvEEEEvNT_6ParamsE:
[----:B------:R-:W0:Y:S01]  /*0000*/  LDC R1, c[0x0][0x28] ;  /* 0x00000a00ff017b82 */ /* 0x000e220000000800 */
[----:B------:R-:W1:Y:S01]  /*0010*/  S2R R3, SR_TID.X ;  /* 0x0000000000037919 */ /* 0x000e620000002100 */
[----:B------:R-:W-:Y:S01]  /*0020*/  ELECT P0, URZ, PT ;  /* 0x00000000003f782f */ /* 0x000fe20003800000 */
[----:B------:R-:W-:Y:S01]  /*0030*/  BSSY B0, `(.L_x_0) ;  /* 0x000000f000007945 */ /* 0x000fe20003800000 */
[--C-:B-1----:R-:W-:Y:S02]  /*0040*/  SHF.R.U32.HI R0, RZ, 0x5, R3.reuse ;  /* 0x00000005ff007819 */ /* 0x102fe40000011603 */
[----:B------:R-:W-:-:S03]  /*0050*/  SHF.R.U32.HI R14, RZ, 0x7, R3 ;  /* 0x00000007ff0e7819 */ /* 0x000fc60000011603 */
[----:B------:R-:W1:Y:S04]  /*0060*/  SHFL.IDX PT, R4, R0, RZ, 0x1f ;  /* 0x00001fff00047589 */ /* 0x000e6800000e0000 */
[----:B------:R2:W3:Y:S01]  /*0070*/  SHFL.IDX PT, R10, R14, RZ, 0x1f ;  /* 0x00001fff0e0a7589 */ /* 0x0004e200000e0000 */
[----:B-1----:R-:W-:-:S13]  /*0080*/  ISETP.NE.OR P0, PT, R4, RZ, !P0 ;  /* 0x000000ff0400720c */ /* 0x002fda0004705670 */
[----:B0-23--:R-:W-:Y:S05]  /*0090*/  @P0 BRA `(.L_x_1) ;  /* 0x0000000000200947 */ /* 0x00dfea0003800000 */
[----:B------:R-:W-:Y:S02]  /*00a0*/  ULDC.64 UR4, c[0x0][0x198] ;  /* 0x0000660000047ab9 */ /* 0x000fe40000000a00 */
[----:B------:R-:W-:Y:S02]  /*00b0*/  UIADD3 UR6, UP0, UR4, 0xf0, URZ ;  /* 0x000000f004067890 */ /* 0x000fe4000ff1e03f */
[----:B------:R-:W-:Y:S02]  /*00c0*/  UIADD3 UR4, UP1, UR4, 0x1f0, URZ ;  /* 0x000001f004047890 */ /* 0x000fe4000ff3e03f */
[----:B------:R-:W-:Y:S02]  /*00d0*/  UIADD3.X UR7, URZ, UR5, URZ, UP0, !UPT ;  /* 0x000000053f077290 */ /* 0x000fe400087fe43f */
[----:B------:R-:W-:-:S07]  /*00e0*/  UIADD3.X UR5, URZ, UR5, URZ, UP1, !UPT ;  /* 0x000000053f057290 */ /* 0x000fce0008ffe43f */
[----:B------:R0:W-:Y:S02]  /*00f0*/  UTMACCTL.PF [UR6] ;  /* 0x00000000060079b9 */ /* 0x0001e40008040000 */
[----:B------:R0:W-:Y:S02]  /*0100*/  UTMACCTL.PF [UR4] ;  /* 0x00000000040079b9 */ /* 0x0001e40008040000 */
[----:B0-----:R-:W-:Y:S01]  /*0110*/  NOP ;  /* 0x0000000000007918 */ /* 0x001fe20000000000 */
.L_x_1:
[----:B------:R-:W-:Y:S05]  /*0120*/  BSYNC B0 ;  /* 0x0000000000007941 */ /* 0x000fea0003800000 */
.L_x_0:
[----:B------:R-:W0:Y:S02]  /*0130*/  SHFL.IDX PT, R2, R0, RZ, 0x1f ;  /* 0x00001fff00027589 */ /* 0x000e2400000e0000 */
[----:B0-----:R-:W-:-:S13]  /*0140*/  ISETP.NE.AND P0, PT, R2, RZ, PT ;  /* 0x000000ff0200720c */ /* 0x001fda0003f05270 */
[----:B------:R-:W-:Y:S05]  /*0150*/  @P0 BRA `(.L_x_2) ;  /* 0x0000000000600947 */ /* 0x000fea0003800000 */
[----:B------:R-:W0:Y:S01]  /*0160*/  S2UR UR8, SR_CgaCtaId ;  /* 0x00000000000879c3 */ /* 0x000e220000008800 */
[----:B------:R-:W-:Y:S01]  /*0170*/  UMOV UR4, 0x400 ;  /* 0x0000040000047882 */ /* 0x000fe20000000000 */
[----:B------:R-:W-:Y:S01]  /*0180*/  UMOV UR5, 0x1 ;  /* 0x0000000100057882 */ /* 0x000fe20000000000 */
[----:B------:R-:W-:Y:S01]  /*0190*/  UMOV UR6, 0x100 ;  /* 0x0000010000067882 */ /* 0x000fe20000000000 */
[----:B------:R-:W-:Y:S01]  /*01a0*/  ELECT P0, URZ, PT ;  /* 0x00000000003f782f */ /* 0x000fe20003800000 */
[----:B------:R-:W-:-:S04]  /*01b0*/  UIADD3 UR6, -UR6, 0x100000, URZ ;  /* 0x0010000006067890 */ /* 0x000fc8000fffe13f */
[----:B------:R-:W-:Y:S02]  /*01c0*/  USHF.L.U32 UR7, UR6, 0xb, URZ ;  /* 0x0000000b06077899 */ /* 0x000fe4000800063f */
[----:B------:R-:W-:Y:S02]  /*01d0*/  USHF.L.U32 UR6, UR6, 0x1, URZ ;  /* 0x0000000106067899 */ /* 0x000fe4000800063f */
[----:B0-----:R-:W-:Y:S02]  /*01e0*/  ULEA UR8, UR8, UR4, 0x18 ;  /* 0x0000000408087291 */ /* 0x001fe4000f8ec03f */
[----:B------:R-:W-:-:S04]  /*01f0*/  UIADD3 UR4, -UR5, 0x100000, URZ ;  /* 0x0010000005047890 */ /* 0x000fc8000fffe13f */
[----:B------:R-:W-:Y:S02]  /*0200*/  USHF.L.U32 UR5, UR4, 0xb, URZ ;  /* 0x0000000b04057899 */ /* 0x000fe4000800063f */
[----:B------:R-:W-:Y:S01]  /*0210*/  USHF.L.U32 UR4, UR4, 0x1, URZ ;  /* 0x0000000104047899 */ /* 0x000fe2000800063f */
[----:B------:R-:W0:Y:S11]  /*0220*/  FENCE.VIEW.ASYNC.S ;  /* 0x00000000000073c6 */ /* 0x000e360000000000 */
[----:B0-----:R0:W1:Y:S01]  /*0230*/  SYNCS.EXCH.64 URZ, [UR8], UR4 ;  /* 0x00000004083f75b2 */ /* 0x0010620008000100 */
[----:B------:R0:W2:Y:S01]  /*0240*/  SYNCS.EXCH.64 URZ, [UR8+0x28], UR6 ;  /* 0x00002806083f75b2 */ /* 0x0000a20008000100 */
[----:B------:R0:W3:Y:S01]  /*0250*/  SYNCS.EXCH.64 URZ, [UR8+0x8], UR4 ;  /* 0x00000804083f75b2 */ /* 0x0000e20008000100 */
[----:B------:R0:W4:Y:S01]  /*0260*/  SYNCS.EXCH.64 URZ, [UR8+0x30], UR6 ;  /* 0x00003006083f75b2 */ /* 0x0001220008000100 */
[----:B------:R0:W0:Y:S01]  /*0270*/  SYNCS.EXCH.64 URZ, [UR8+0x10], UR4 ;  /* 0x00001004083f75b2 */ /* 0x0000220008000100 */
[----:B------:R0:W0:Y:S01]  /*0280*/  SYNCS.EXCH.64 URZ, [UR8+0x38], UR6 ;  /* 0x00003806083f75b2 */ /* 0x0000220008000100 */
[----:B------:R0:W0:Y:S01]  /*0290*/  SYNCS.EXCH.64 URZ, [UR8+0x18], UR4 ;  /* 0x00001804083f75b2 */ /* 0x0000220008000100 */
[----:B------:R0:W0:Y:S01]  /*02a0*/  SYNCS.EXCH.64 URZ, [UR8+0x40], UR6 ;  /* 0x00004006083f75b2 */ /* 0x0000220008000100 */
[----:B------:R0:W0:Y:S01]  /*02b0*/  SYNCS.EXCH.64 URZ, [UR8+0x20], UR4 ;  /* 0x00002004083f75b2 */ /* 0x0000220008000100 */
[----:B------:R0:W0:Y:S01]  /*02c0*/  SYNCS.EXCH.64 URZ, [UR8+0x48], UR6 ;  /* 0x00004806083f75b2 */ /* 0x0000220008000100 */
[----:B------:R-:W-:Y:S01]  /*02d0*/  NOP ;  /* 0x0000000000007918 */ /* 0x000fe20000000000 */
.L_x_2:
[----:B------:R-:W5:Y:S01]  /*02e0*/  SHFL.IDX PT, R0, R0, RZ, 0x1f ;  /* 0x00001fff00007589 */ /* 0x000f6200000e0000 */
[----:B------:R-:W-:Y:S01]  /*02f0*/  ELECT P0, URZ, PT ;  /* 0x00000000003f782f */ /* 0x000fe20003800000 */
[----:B------:R-:W1:Y:S01]  /*0300*/  LDC R2, c[0x0][0x65c] ;  /* 0x00019700ff027b82 */ /* 0x000e620000000800 */
[----:B------:R-:W-:Y:S01]  /*0310*/  SHF.R.S32.HI R7, RZ, 0x1f, R4 ;  /* 0x0000001fff077819 */ /* 0x000fe20000011404 */
[----:B------:R-:W2:Y:S01]  /*0320*/  S2R R5, SR_CTAID.Y ;  /* 0x0000000000057919 */ /* 0x000ea20000002600 */
[----:B0-----:R-:W-:Y:S01]  /*0330*/  UMOV UR4, 0x20 ;  /* 0x0000002000047882 */ /* 0x001fe20000000000 */
[----:B------:R-:W-:Y:S01]  /*0340*/  NOP ;  /* 0x0000000000007918 */ /* 0x000fe20000000000 */
[----:B------:R-:W-:Y:S01]  /*0350*/  LEA.HI R7, R7, R4, RZ, 0x2 ;  /* 0x0000000407077211 */ /* 0x000fe200078f10ff */
[----:B------:R-:W0:Y:S01]  /*0360*/  S2R R6, SR_CTAID.X ;  /* 0x0000000000067919 */ /* 0x000e220000002500 */
[----:B------:R-:W-:Y:S01]  /*0370*/  ISETP.NE.AND P2, PT, R10, RZ, PT ;  /* 0x000000ff0a00720c */ /* 0x000fe20003f45270 */
[----:B------:R-:W-:Y:S01]  /*0380*/  NOP ;  /* 0x0000000000007918 */ /* 0x000fe20000000000 */
[----:B------:R-:W-:-:S02]  /*0390*/  LOP3.LUT R7, R7, 0xfffffffc, RZ, 0xc0, !PT ;  /* 0xfffffffc07077812 */ /* 0x000fc400078ec0ff */
[----:B-----5:R-:W-:Y:S02]  /*03a0*/  ISETP.NE.OR P0, PT, R0, RZ, !P0 ;  /* 0x000000ff0000720c */ /* 0x020fe40004705670 */
[----:B-1----:R-:W-:-:S04]  /*03b0*/  ISETP.NE.AND P3, PT, R2, 0x1, PT ;  /* 0x000000010200780c */ /* 0x002fc80003f65270 */
[----:B------:R-:W-:Y:S01]  /*03c0*/  P2R R0, PR, RZ, 0x8 ;  /* 0x00000008ff007803 */ /* 0x000fe20000000000 */
[----:B------:R-:W-:Y:S01]  /*03d0*/  IMAD.IADD R0, R4, 0x1, -R7 ;  /* 0x0000000104007824 */ /* 0x000fe200078e0a07 */
[----:B------:R-:W-:Y:S01]  /*03e0*/  LOP3.LUT R4, R3, 0x7f, RZ, 0xc0, !PT ;  /* 0x0000007f03047812 */ /* 0x000fe200078ec0ff */
[----:B------:R-:W-:-:S03]  /*03f0*/  IMAD.MOV.U32 R7, RZ, RZ, RZ ;  /* 0x000000ffff077224 */ /* 0x000fc600078e00ff */
[----:B------:R-:W-:Y:S01]  /*0400*/  ISETP.NE.AND P1, PT, R0, 0x3, PT ;  /* 0x000000030000780c */ /* 0x000fe20003f25270 */
[----:B------:R-:W-:Y:S01]  /*0410*/  VOTEU.ALL UP0, P0 ;  /* 0x00000000003f7886 */ /* 0x000fe20000000000 */
[----:B------:R-:W-:Y:S01]  /*0420*/  VOTEU.ALL UP1, P0 ;  /* 0x00000000003f7886 */ /* 0x000fe20000020000 */
[----:B------:R-:W0:Y:S01]  /*0430*/  @P3 LDC R17, c[0x0][0x10] ;  /* 0x00000400ff113b82 */ /* 0x000e220000000800 */
[----:B--2---:R-:W-:Y:S02]  /*0440*/  @P3 IMAD.MOV.U32 R8, RZ, RZ, R5 ;  /* 0x000000ffff083224 */ /* 0x004fe400078e0005 */
[----:B------:R-:W-:Y:S01]  /*0450*/  @!UP0 UMOV UR6, 0x400 ;  /* 0x0000040000068882 */ /* 0x000fe20000000000 */
[----:B------:R-:W-:-:S04]  /*0460*/  @!UP0 UIADD3 UR4, -UR4, 0x100000, URZ ;  /* 0x0010000004048890 */ /* 0x000fc8000fffe13f */
[----:B------:R-:W-:Y:S02]  /*0470*/  @!UP0 USHF.L.U32 UR5, UR4, 0xb, URZ ;  /* 0x0000000b04058899 */ /* 0x000fe4000800063f */
[----:B------:R-:W-:Y:S01]  /*0480*/  @!UP0 USHF.L.U32 UR4, UR4, 0x1, URZ ;  /* 0x0000000104048899 */ /* 0x000fe2000800063f */
[----:B------:R-:W-:Y:S01]  /*0490*/  @P3 IMAD.MOV.U32 R9, RZ, RZ, RZ ;  /* 0x000000ffff093224 */ /* 0x000fe200078e00ff */
[----:B------:R-:W1:Y:S08]  /*04a0*/  @!UP0 S2UR UR7, SR_CgaCtaId ;  /* 0x00000000000789c3 */ /* 0x000e700000008800 */
[----:B------:R-:W2:Y:S01]  /*04b0*/  @!P3 LDC R11, c[0x0][0xc] ;  /* 0x00000300ff0bbb82 */ /* 0x000ea20000000800 */
[----:B0-----:R-:W-:Y:S01]  /*04c0*/  @P3 IMAD.WIDE.U32 R16, R6, R17, R8 ;  /* 0x0000001106103225 */ /* 0x001fe200078e0008 */
[----:B-1----:R-:W-:Y:S01]  /*04d0*/  @!UP0 ULEA UR8, UR7, UR6, 0x18 ;  /* 0x0000000607088291 */ /* 0x002fe2000f8ec03f */
[----:B------:R-:W-:-:S02]  /*04e0*/  VOTEU.ALL UP0, P0 ;  /* 0x00000000003f7886 */ /* 0x000fc40000000000 */
[----:B------:R-:W-:Y:S01]  /*04f0*/  ULDC UR6, c[0x0][0xc] ;  /* 0x0000030000067ab9 */ /* 0x000fe20000000800 */
[----:B------:R-:W-:Y:S01]  /*0500*/  ISETP.EQ.OR P0, PT, R0, RZ, !P1 ;  /* 0x000000ff0000720c */ /* 0x000fe20004f02670 */
[----:B------:R-:W-:-:S03]  /*0510*/  ULDC UR7, c[0x0][0x10] ;  /* 0x0000040000077ab9 */ /* 0x000fc60000000800 */
[C---:B------:R-:W-:Y:S01]  /*0520*/  ISETP.EQ.AND P0, PT, R10.reuse, RZ, P0 ;  /* 0x000000ff0a00720c */ /* 0x040fe20000702270 */
[----:B------:R-:W-:Y:S02]  /*0530*/  VIADD R10, R10, 0xffffffff ;  /* 0xffffffff0a0a7836 */ /* 0x000fe40000000000 */
[----:B--2---:R-:W-:Y:S01]  /*0540*/  @!P3 IMAD.WIDE.U32 R8, R11, R5, R6 ;  /* 0x000000050b08b225 */ /* 0x004fe200078e0006 */
[----:B------:R-:W0:Y:S02]  /*0550*/  FENCE.VIEW.ASYNC.S ;  /* 0x00000000000073c6 */ /* 0x000e240000000000 */
[----:B0-----:R-:W3:Y:S01]  /*0560*/  @!UP0 SYNCS.EXCH.64 URZ, [UR8+0x60], UR4 ;  /* 0x00006004083f85b2 */ /* 0x001ee20008000100 */
[----:B------:R-:W-:Y:S01]  /*0570*/  SEL R18, RZ, 0x1, !P0 ;  /* 0x00000001ff127807 */ /* 0x000fe20004000000 */
[----:B------:R-:W-:Y:S01]  /*0580*/  @P3 IMAD.MOV.U32 R11, RZ, RZ, RZ ;  /* 0x000000ffff0b3224 */ /* 0x000fe200078e00ff */
[----:B------:R-:W-:Y:S01]  /*0590*/  ISETP.GE.U32.AND P1, PT, R10, 0x2, PT ;  /* 0x000000020a00780c */ /* 0x000fe20003f26070 */
[----:B------:R-:W-:-:S02]  /*05a0*/  @!P3 IMAD.MOV.U32 R16, RZ, RZ, R8 ;  /* 0x000000ffff10b224 */ /* 0x000fc400078e0008 */
[----:B------:R-:W-:Y:S01]  /*05b0*/  @P3 IMAD.IADD R17, R17, 0x1, R11 ;  /* 0x0000000111113824 */ /* 0x000fe200078e020b */
[----:B------:R-:W-:Y:S01]  /*05c0*/  SEL R18, R18, 0x2, P1 ;  /* 0x0000000212127807 */ /* 0x000fe20000800000 */
[----:B------:R-:W-:Y:S01]  /*05d0*/  @!P3 IMAD.MOV.U32 R17, RZ, RZ, R9 ;  /* 0x000000ffff11b224 */ /* 0x000fe200078e0009 */
[----:B------:R0:W3:Y:S01]  /*05e0*/  @!UP1 SYNCS.EXCH.64 URZ, [UR8+0x68], UR4 ;  /* 0x00006804083f95b2 */ /* 0x0000e20008000100 */
[----:B------:R-:W-:Y:S01]  /*05f0*/  NOP ;  /* 0x0000000000007918 */ /* 0x000fe20000000000 */
[----:B0-----:R-:W-:-:S03]  /*0600*/  UIMAD.WIDE.U32 UR4, UR6, UR7, URZ ;  /* 0x00000007060472a5 */ /* 0x001fc6000f8e003f */
[----:B------:R-:W-:Y:S02]  /*0610*/  ULDC UR6, c[0x0][0x14] ;  /* 0x0000050000067ab9 */ /* 0x000fe40000000800 */
[----:B------:R-:W-:Y:S02]  /*0620*/  UIMAD.WIDE.U32 UR38, UR4, UR6, URZ ;  /* 0x00000006042672a5 */ /* 0x000fe4000f8e003f */
[----:B------:R-:W-:-:S04]  /*0630*/  UIMAD UR41, UR5, UR6, URZ ;  /* 0x00000006052972a4 */ /* 0x000fc8000f8e023f */
[----:B------:R-:W-:Y:S01]  /*0640*/  UIADD3 UR41, UR39, UR41, URZ ;  /* 0x0000002927297290 */ /* 0x000fe2000fffe03f */
[----:B---34-:R-:W-:Y:S06]  /*0650*/  BAR.SYNC.DEFER_BLOCKING 0x0 ;  /* 0x0000000000007b1d */ /* 0x018fec0000010000 */
[----:B------:R-:W-:Y:S05]  /*0660*/  @!P2 BRA `(.L_x_3) ;  /* 0x0000004000eca947 */ /* 0x000fea0003800000 */
[----:B------:R-:W-:-:S13]  /*0670*/  ISETP.GT.U32.AND P0, PT, R10, 0x1, PT ;  /* 0x000000010a00780c */ /* 0x000fda0003f04070 */
[----:B------:R-:W-:Y:S05]  /*0680*/  @P0 EXIT ;  /* 0x000000000000094d */ /* 0x000fea0003800000 */
[----:B------:R-:W-:Y:S01]  /*0690*/  ULDC.64 UR4, c[0x0][0x650] ;  /* 0x0001940000047ab9 */ /* 0x000fe20000000a00 */
[----:B------:R-:W-:Y:S01]  /*06a0*/  PRMT R0, RZ, 0x7610, R0 ;  /* 0x00007610ff007816 */ /* 0x000fe20000000000 */
[----:B------:R-:W-:Y:S01]  /*06b0*/  IMAD.MOV.U32 R69, RZ, RZ, -0x1 ;  /* 0xffffffffff457424 */ /* 0x000fe200078e00ff */
[----:B------:R-:W-:Y:S01]  /*06c0*/  ISETP.GE.U32.AND P0, PT, R16, UR4, PT ;  /* 0x0000000410007c0c */ /* 0x000fe2000bf06070 */
[----:B------:R-:W-:Y:S02]  /*06d0*/  IMAD.MOV.U32 R68, RZ, RZ, -0x1 ;  /* 0xffffffffff447424 */ /* 0x000fe400078e00ff */
[----:B------:R-:W-:Y:S01]  /*06e0*/  IMAD.MOV.U32 R67, RZ, RZ, -0x1 ;  /* 0xffffffffff437424 */ /* 0x000fe200078e00ff */
[----:B------:R-:W-:-:S13]  /*06f0*/  ISETP.GE.U32.AND.EX P0, PT, R17, UR5, PT, P0 ;  /* 0x0000000511007c0c */ /* 0x000fda000bf06100 */
[----:B------:R-:W-:Y:S05]  /*0700*/  @P0 BRA `(.L_x_4) ;  /* 0x0000000400540947 */ /* 0x000fea0003800000 */
[----:B------:R-:W0:Y:S01]  /*0710*/  LDC.64 R20, c[0x0][0x628] ;  /* 0x00018a00ff147b82 */ /* 0x000e220000000a00 */
[----:B------:R-:W-:Y:S02]  /*0720*/  IMAD.MOV.U32 R8, RZ, RZ, R16 ;  /* 0x000000ffff087224 */ /* 0x000fe400078e0010 */
[----:B------:R-:W-:-:S05]  /*0730*/  IMAD.MOV.U32 R9, RZ, RZ, R17 ;  /* 0x000000ffff097224 */ /* 0x000fca00078e0011 */
[----:B------:R-:W1:Y:S08]  /*0740*/  LDC R0, c[0x0][0x630] ;  /* 0x00018c00ff007b82 */ /* 0x000e700000000800 */
[----:B------:R-:W2:Y:S01]  /*0750*/  LDC.64 R22, c[0x0][0x620] ;  /* 0x00018800ff167b82 */ /* 0x000ea20000000a00 */
[----:B0-----:R-:W-:-:S04]  /*0760*/  ISETP.NE.U32.AND P0, PT, R20, RZ, PT ;  /* 0x000000ff1400720c */ /* 0x001fc80003f05070 */
[----:B------:R-:W-:-:S13]  /*0770*/  ISETP.NE.AND.EX P0, PT, R21, RZ, PT, P0 ;  /* 0x000000ff1500720c */ /* 0x000fda0003f05300 */
[----:B-12---:R-:W-:Y:S05]  /*0780*/  @!P0 BRA `(.L_x_5) ;  /* 0x0000000000288947 */ /* 0x006fea0003800000 */
[----:B------:R-:W0:Y:S02]  /*0790*/  LDC R13, c[0x0][0x634] ;  /* 0x00018d00ff0d7b82 */ /* 0x000e240000000800 */
[----:B0-----:R-:W-:-:S05]  /*07a0*/  IADD3 R13, P0, R16, R13, RZ ;  /* 0x0000000d100d7210 */ /* 0x001fca0007f1e0ff */
[----:B------:R-:W-:-:S04]  /*07b0*/  IMAD.X R15, RZ, RZ, R17, P0 ;  /* 0x000000ffff0f7224 */ /* 0x000fc800000e0611 */
[----:B------:R-:W-:-:S04]  /*07c0*/  IMAD.WIDE.U32 R8, R15, R20, RZ ;  /* 0x000000140f087225 */ /* 0x000fc800078e00ff */
[----:B------:R-:W-:-:S04]  /*07d0*/  IMAD.WIDE.U32 R10, P0, R13, R21, R8 ;  /* 0x000000150d0a7225 */ /* 0x000fc80007800008 */
[----:B------:R-:W-:-:S04]  /*07e0*/  IMAD.WIDE.U32 R8, R13, R20, RZ ;  /* 0x000000140d087225 */ /* 0x000fc800078e00ff */
[----:B------:R-:W-:Y:S01]  /*07f0*/  IMAD.X R13, RZ, RZ, RZ, P0 ;  /* 0x000000ffff0d7224 */ /* 0x000fe200000e06ff */
[----:B------:R-:W-:Y:S01]  /*0800*/  IADD3 RZ, P0, R9, R10, RZ ;  /* 0x0000000a09ff7210 */ /* 0x000fe20007f1e0ff */
[----:B------:R-:W-:-:S04]  /*0810*/  IMAD.MOV.U32 R12, RZ, RZ, R11 ;  /* 0x000000ffff0c7224 */ /* 0x000fc800078e000b */
[----:B------:R-:W-:-:S08]  /*0820*/  IMAD.WIDE.U32.X R8, R15, R21, R12, P0 ;  /* 0x000000150f087225 */ /* 0x000fd000000e040c */
.L_x_5:
[-CC-:B------:R-:W-:Y:S01]  /*0830*/  SHF.R.U64 R67, R8, R0.reuse, R9.reuse ;  /* 0x0000000008437219 */ /* 0x180fe20000001209 */
[----:B------:R-:W0:Y:S01]  /*0840*/  LDC R12, c[0x0][0x618] ;  /* 0x00018600ff0c7b82 */ /* 0x000e220000000800 */
[----:B------:R-:W-:Y:S01]  /*0850*/  SHF.R.U32.HI R7, RZ, R0, R9 ;  /* 0x00000000ff077219 */ /* 0x000fe20000011609 */
[----:B------:R-:W-:Y:S01]  /*0860*/  ULDC UR4, c[0x0][0x150] ;  /* 0x0000540000047ab9 */ /* 0x000fe20000000800 */
[----:B------:R-:W-:Y:S02]  /*0870*/  IADD3 R11, P0, RZ, -R67, RZ ;  /* 0x80000043ff0b7210 */ /* 0x000fe40007f1e0ff */
[----:B------:R-:W-:-:S03]  /*0880*/  I2FP.F32.U32 R0, R6 ;  /* 0x0000000600007245 */ /* 0x000fc60000201000 */
[----:B------:R-:W1:Y:S01]  /*0890*/  LDC.64 R30, c[0x0][0x640] ;  /* 0x00019000ff1e7b82 */ /* 0x000e620000000a00 */
[----:B------:R-:W-:Y:S02]  /*08a0*/  IMAD.X R13, RZ, RZ, ~R7, P0 ;  /* 0x000000ffff0d7224 */ /* 0x000fe400000e0e07 */
[----:B------:R-:W-:Y:S01]  /*08b0*/  FMUL R0, R0, UR4 ;  /* 0x0000000400007c20 */ /* 0x000fe20008400000 */
[----:B------:R-:W-:Y:S01]  /*08c0*/  IMAD.WIDE.U32 R8, R11, R22, R16 ;  /* 0x000000160b087225 */ /* 0x000fe200078e0010 */
[----:B------:R-:W-:-:S03]  /*08d0*/  ULDC UR4, c[0x0][0x154] ;  /* 0x0000550000047ab9 */ /* 0x000fc60000000800 */
[----:B------:R-:W-:Y:S01]  /*08e0*/  IMAD R10, R13, R22, RZ ;  /* 0x000000160d0a7224 */ /* 0x000fe200078e02ff */
[----:B------:R-:W2:Y:S01]  /*08f0*/  LDC R7, c[0x0][0x144] ;  /* 0x00005100ff077b82 */ /* 0x000ea20000000800 */
[----:B------:R-:W3:Y:S02]  /*0900*/  F2I.U32.TRUNC.NTZ R0, R0 ;  /* 0x0000000000007305 */ /* 0x000ee4000020f000 */
[----:B------:R-:W-:-:S04]  /*0910*/  IMAD R11, R11, R23, R10 ;  /* 0x000000170b0b7224 */ /* 0x000fc800078e020a */
[----:B------:R-:W-:Y:S01]  /*0920*/  IMAD.IADD R9, R9, 0x1, R11 ;  /* 0x0000000109097824 */ /* 0x000fe200078e020b */
[----:B------:R-:W4:Y:S01]  /*0930*/  LDC R24, c[0x0][0x608] ;  /* 0x00018200ff187b82 */ /* 0x000f220000000800 */
[----:B------:R-:W-:-:S03]  /*0940*/  IMAD.MOV.U32 R11, RZ, RZ, -0x1 ;  /* 0xffffffffff0b7424 */ /* 0x000fc600078e00ff */
[-CC-:B0-----:R-:W-:Y:S02]  /*0950*/  SHF.R.U64 R22, R8, R12.reuse, R9.reuse ;  /* 0x0000000c08167219 */ /* 0x181fe40000001209 */
[----:B------:R-:W-:Y:S02]  /*0960*/  I2FP.F32.U32 R8, R5 ;  /* 0x0000000500087245 */ /* 0x000fe40000201000 */
[----:B------:R-:W0:Y:S01]  /*0970*/  LDC R28, c[0x0][0x658] ;  /* 0x00019600ff1c7b82 */ /* 0x000e220000000800 */
[----:B-1----:R-:W-:Y:S01]  /*0980*/  ISETP.NE.U32.AND P0, PT, R30, RZ, PT ;  /* 0x000000ff1e00720c */ /* 0x002fe20003f05070 */
[----:B---3--:R-:W-:Y:S02]  /*0990*/  IMAD.MOV R10, RZ, RZ, -R0 ;  /* 0x000000ffff0a7224 */ /* 0x008fe400078e0a00 */
[----:B------:R-:W-:Y:S01]  /*09a0*/  FMUL R8, R8, UR4 ;  /* 0x0000000408087c20 */ /* 0x000fe20008400000 */
[----:B------:R-:W-:Y:S02]  /*09b0*/  SHF.R.U32.HI R9, RZ, R12, R9 ;  /* 0x0000000cff097219 */ /* 0x000fe40000011609 */
[----:B------:R-:W-:Y:S01]  /*09c0*/  ISETP.NE.AND.EX P0, PT, R31, RZ, PT, P0 ;  /* 0x000000ff1f00720c */ /* 0x000fe20003f05300 */
[----:B------:R1:W3:Y:S01]  /*09d0*/  F2I.U32.TRUNC.NTZ R15, R8 ;  /* 0x00000008000f7305 */ /* 0x0002e2000020f000 */
[----:B------:R-:W1:Y:S01]  /*09e0*/  LDC R20, c[0x0][0x148] ;  /* 0x00005200ff147b82 */ /* 0x000e620000000800 */
[----:B--2---:R-:W-:-:S07]  /*09f0*/  IMAD R0, R7, R10, R6 ;  /* 0x0000000a07007224 */ /* 0x004fce00078e0206 */
[----:B------:R-:W2:Y:S01]  /*0a00*/  LDC R26, c[0x0][0x600] ;  /* 0x00018000ff1a7b82 */ /* 0x000ea20000000800 */
[-CC-:B----4-:R-:W-:Y:S02]  /*0a10*/  SHF.R.U64 R32, R22, R24.reuse, R9.reuse ;  /* 0x0000001816207219 */ /* 0x190fe40000001209 */
[----:B------:R-:W-:Y:S01]  /*0a20*/  SHF.R.U32.HI R7, RZ, R24, R9 ;  /* 0x00000018ff077219 */ /* 0x000fe20000011609 */
[----:B------:R-:W-:-:S04]  /*0a30*/  IMAD.MOV.U32 R9, RZ, RZ, 0x1 ;  /* 0x00000001ff097424 */ /* 0x000fc800078e00ff */
[----:B------:R-:W4:Y:S01]  /*0a40*/  LDC R21, c[0x0][0x648] ;  /* 0x00019200ff157b82 */ /* 0x000f220000000800 */
[-C--:B0-----:R-:W-:Y:S02]  /*0a50*/  SHF.L.U32 R6, R11, R28.reuse, RZ ;  /* 0x0000001c0b067219 */ /* 0x081fe400000006ff */
[--C-:B------:R-:W-:Y:S02]  /*0a60*/  SHF.R.U64 R24, R32, R28, R7.reuse ;  /* 0x0000001c20187219 */ /* 0x100fe40000001207 */
[----:B------:R-:W-:Y:S02]  /*0a70*/  LOP3.LUT R13, RZ, R6, RZ, 0x33, !PT ;  /* 0x00000006ff0d7212 */ /* 0x000fe400078e33ff */
[-C--:B------:R-:W-:Y:S01]  /*0a80*/  SHF.R.U32.HI R7, RZ, R28.reuse, R7 ;  /* 0x0000001cff077219 */ /* 0x080fe20000011607 */
[----:B------:R-:W0:Y:S01]  /*0a90*/  LDC R23, c[0x0][0x638] ;  /* 0x00018e00ff177b82 */ /* 0x000e220000000800 */
[----:B------:R-:W-:Y:S01]  /*0aa0*/  SHF.L.U32 R12, R9, R28, RZ ;  /* 0x0000001c090c7219 */ /* 0x000fe200000006ff */
[----:B------:R-:W-:-:S06]  /*0ab0*/  IMAD.MOV.U32 R6, RZ, RZ, R24 ;  /* 0x000000ffff067224 */ /* 0x000fcc00078e0018 */
[----:B------:R-:W0:Y:S01]  /*0ac0*/  LDC R69, c[0x0][0x610] ;  /* 0x00018400ff457b82 */ /* 0x000e220000000800 */
[----:B-1-3--:R-:W-:Y:S05]  /*0ad0*/  @!P0 BRA `(.L_x_6) ;  /* 0x0000000000288947 */ /* 0x00afea0003800000 */
[----:B------:R-:W1:Y:S02]  /*0ae0*/  LDC R11, c[0x0][0x64c] ;  /* 0x00019300ff0b7b82 */ /* 0x000e640000000800 */
[----:B-1----:R-:W-:-:S05]  /*0af0*/  IADD3 R11, P0, R24, R11, RZ ;  /* 0x0000000b180b7210 */ /* 0x002fca0007f1e0ff */
        /* <DEDUP_REMOVED lines=8> */
.L_x_6:
[----:B----4-:R-:W-:Y:S01]  /*0b80*/  SHF.R.U64 R6, R6, R21, R7 ;  /* 0x0000001506067219 */ /* 0x010fe20000001207 */
[----:B--2---:R-:W-:Y:S01]  /*0b90*/  VIADD R7, R26, 0xffffffff ;  /* 0xffffffff1a077836 */ /* 0x004fe20000000000 */
[----:B------:R-:W-:Y:S01]  /*0ba0*/  LOP3.LUT R13, R32, R13, RZ, 0xc0, !PT ;  /* 0x0000000d200d7212 */ /* 0x000fe200078ec0ff */
[----:B------:R-:W-:Y:S02]  /*0bb0*/  IMAD.MOV R15, RZ, RZ, -R15 ;  /* 0x000000ffff0f7224 */ /* 0x000fe400078e0a0f */
[----:B------:R-:W-:Y:S02]  /*0bc0*/  IMAD.MOV R8, RZ, RZ, -R6 ;  /* 0x000000ffff087224 */ /* 0x000fe400078e0a06 */
[----:B------:R-:W-:Y:S01]  /*0bd0*/  IMAD R13, R12, R6, R13 ;  /* 0x000000060c0d7224 */ /* 0x000fe200078e020d */
[----:B------:R-:W-:Y:S01]  /*0be0*/  LOP3.LUT R6, R22, R7, RZ, 0xc0, !PT ;  /* 0x0000000716067212 */ /* 0x000fe200078ec0ff */
[----:B------:R-:W-:Y:S02]  /*0bf0*/  @P3 IMAD R0, R20, R15, R5 ;  /* 0x0000000f14003224 */ /* 0x000fe400078e0205 */
[----:B0-----:R-:W-:-:S02]  /*0c00*/  IMAD R5, R8, R23, R24 ;  /* 0x0000001708057224 */ /* 0x001fc400078e0218 */
[----:B------:R-:W-:Y:S02]  /*0c10*/  IMAD R69, R13, R69, R0 ;  /* 0x000000450d457224 */ /* 0x000fe400078e0200 */
[----:B------:R-:W-:Y:S02]  /*0c20*/  IMAD R6, R5, R26, R6 ;  /* 0x0000001a05067224 */ /* 0x000fe400078e0206 */
[----:B------:R-:W-:-:S03]  /*0c30*/  IMAD.MOV.U32 R0, RZ, RZ, 0x1 ;  /* 0x00000001ff007424 */ /* 0x000fc600078e00ff */
[----:B------:R-:W-:Y:S02]  /*0c40*/  SEL R68, R6, R69, !P3 ;  /* 0x0000004506447207 */ /* 0x000fe40005800000 */
[----:B------:R-:W-:-:S07]  /*0c50*/  SEL R69, R69, R6, !P3 ;  /* 0x0000000645457207 */ /* 0x000fce0005800000 */
.L_x_4:
[----:B------:R-:W-:-:S08]  /*0c60*/  NOP ;  /* 0x0000000000007918 */ /* 0x000fd00000000000 */
[----:B------:R-:W0:Y:S02]  /*0c70*/  USETMAXREG.TRY_ALLOC.CTAPOOL UP0, 0xe8 ;  /* 0x000000e8000079c8 */ /* 0x000e240008000600 */
[----:B0-----:R-:W-:-:S13]  /*0c80*/  PLOP3.LUT P0, PT, PT, PT, UP0, 0x80, 0x0 ;  /* 0x000000000000781c */ /* 0x001fda0003f0f008 */
[----:B------:R-:W-:Y:S05]  /*0c90*/  @!P0 BRA `(.L_x_4) ;  /* 0xfffffffc00f08947 */ /* 0x000fea000383ffff */
[----:B------:R-:W-:Y:S01]  /*0ca0*/  ULDC.64 UR4, c[0x0][0x598] ;  /* 0x0001660000047ab9 */ /* 0x000fe20000000a00 */
[----:B------:R-:W-:Y:S01]  /*0cb0*/  ULDC.64 UR36, c[0x0][0x208] ;  /* 0x0000820000247ab9 */ /* 0x000fe20000000a00 */
[----:B------:R-:W-:-:S04]  /*0cc0*/  ISETP.NE.U32.AND P0, PT, RZ, UR4, PT ;  /* 0x00000004ff007c0c */ /* 0x000fc8000bf05070 */
[----:B------:R-:W-:-:S13]  /*0cd0*/  ISETP.NE.AND.EX P0, PT, RZ, UR5, PT, P0 ;  /* 0x00000005ff007c0c */ /* 0x000fda000bf05300 */
[----:B------:R-:W-:Y:S05]  /*0ce0*/  @!P0 BRA `(.L_x_7) ;  /* 0x00000000001c8947 */ /* 0x000fea0003800000 */
[----:B------:R-:W0:Y:S02]  /*0cf0*/  LDC.64 R6, c[0x0][0x598] ;  /* 0x00016600ff067b82 */ /* 0x000e240000000a00 */
[----:B0-----:R-:W2:Y:S02]  /*0d00*/  LDG.E.64 R6, desc[UR36][R6.64] ;  /* 0x0000002406067981 */ /* 0x001ea4000c1e1b00 */
[----:B--2---:R-:W-:-:S04]  /*0d10*/  ISETP.NE.U32.AND P0, PT, R6, RZ, PT ;  /* 0x000000ff0600720c */ /* 0x004fc80003f05070 */
[----:B------:R-:W-:-:S13]  /*0d20*/  ISETP.NE.AND.EX P0, PT, R7, RZ, PT, P0 ;  /* 0x000000ff0700720c */ /* 0x000fda0003f05300 */
[----:B------:R-:W-:Y:S05]  /*0d30*/  @!P0 BRA `(.L_x_7) ;  /* 0x0000000000088947 */ /* 0x000fea0003800000 */
[----:B------:R0:W5:Y:S01]  /*0d40*/  LD.E R19, desc[UR36][R6.64] ;  /* 0x0000002406137980 */ /* 0x000162000c101900 */
[----:B------:R-:W-:Y:S05]  /*0d50*/  BRA `(.L_x_8) ;  /* 0x0000000000247947 */ /* 0x000fea0003800000 */
.L_x_7:
[----:B------:R-:W-:Y:S02]  /*0d60*/  ULDC.64 UR4, c[0x0][0x588] ;  /* 0x0001620000047ab9 */ /* 0x000fe40000000a00 */
[----:B------:R-:W-:-:S04]  /*0d70*/  ISETP.NE.U32.AND P0, PT, RZ, UR4, PT ;  /* 0x00000004ff007c0c */ /* 0x000fc8000bf05070 */
[----:B------:R-:W-:-:S13]  /*0d80*/  ISETP.NE.AND.EX P0, PT, RZ, UR5, PT, P0 ;  /* 0x00000005ff007c0c */ /* 0x000fda000bf05300 */
[----:B------:R-:W-:Y:S05]  /*0d90*/  @!P0 BRA `(.L_x_9) ;  /* 0x00000000000c8947 */ /* 0x000fea0003800000 */
[----:B------:R-:W0:Y:S02]  /*0da0*/  LDC.64 R6, c[0x0][0x588] ;  /* 0x00016200ff067b82 */ /* 0x000e240000000a00 */
[----:B0-----:R1:W5:Y:S01]  /*0db0*/  LDG.E R19, desc[UR36][R6.64] ;  /* 0x0000002406137981 */ /* 0x001362000c1e1900 */
[----:B------:R-:W-:Y:S05]  /*0dc0*/  BRA `(.L_x_8) ;  /* 0x0000000000087947 */ /* 0x000fea0003800000 */
.L_x_9:
[----:B------:R-:W-:Y:S02]  /*0dd0*/  ULDC UR4, c[0x0][0x580] ;  /* 0x0001600000047ab9 */ /* 0x000fe40000000800 */
[----:B------:R-:W-:-:S07]  /*0de0*/  IMAD.U32 R19, RZ, RZ, UR4 ;  /* 0x00000004ff137e24 */ /* 0x000fce000f8e00ff */
.L_x_8:
[----:B------:R-:W-:Y:S02]  /*0df0*/  ULDC.64 UR4, c[0x0][0x5a0] ;  /* 0x0001680000047ab9 */ /* 0x000fe40000000a00 */
[----:B------:R-:W-:-:S04]  /*0e00*/  ISETP.NE.U32.AND P0, PT, RZ, UR4, PT ;  /* 0x00000004ff007c0c */ /* 0x000fc8000bf05070 */
[----:B------:R-:W-:-:S13]  /*0e10*/  ISETP.NE.AND.EX P0, PT, RZ, UR5, PT, P0 ;  /* 0x00000005ff007c0c */ /* 0x000fda000bf05300 */
[----:B------:R-:W-:Y:S05]  /*0e20*/  @!P0 BRA `(.L_x_10) ;  /* 0x00000000001c8947 */ /* 0x000fea0003800000 */
[----:B01----:R-:W0:Y:S02]  /*0e30*/  LDC.64 R6, c[0x0][0x5a0] ;  /* 0x00016800ff067b82 */ /* 0x003e240000000a00 */
[----:B0-----:R-:W2:Y:S02]  /*0e40*/  LDG.E.64 R6, desc[UR36][R6.64] ;  /* 0x0000002406067981 */ /* 0x001ea4000c1e1b00 */
[----:B--2---:R-:W-:-:S04]  /*0e50*/  ISETP.NE.U32.AND P0, PT, R6, RZ, PT ;  /* 0x000000ff0600720c */ /* 0x004fc80003f05070 */
[----:B------:R-:W-:-:S13]  /*0e60*/  ISETP.NE.AND.EX P0, PT, R7, RZ, PT, P0 ;  /* 0x000000ff0700720c */ /* 0x000fda0003f05300 */
[----:B------:R-:W-:Y:S05]  /*0e70*/  @!P0 BRA `(.L_x_10) ;  /* 0x0000000000088947 */ /* 0x000fea0003800000 */
[----:B------:R0:W5:Y:S01]  /*0e80*/  LD.E R56, desc[UR36][R6.64] ;  /* 0x0000002406387980 */ /* 0x000162000c101900 */
[----:B------:R-:W-:Y:S05]  /*0e90*/  BRA `(.L_x_11) ;  /* 0x0000000000247947 */ /* 0x000fea0003800000 */
.L_x_10:
[----:B------:R-:W-:Y:S02]  /*0ea0*/  ULDC.64 UR4, c[0x0][0x590] ;  /* 0x0001640000047ab9 */ /* 0x000fe40000000a00 */
[----:B------:R-:W-:-:S04]  /*0eb0*/  ISETP.NE.U32.AND P0, PT, RZ, UR4, PT ;  /* 0x00000004ff007c0c */ /* 0x000fc8000bf05070 */
[----:B------:R-:W-:-:S13]  /*0ec0*/  ISETP.NE.AND.EX P0, PT, RZ, UR5, PT, P0 ;  /* 0x00000005ff007c0c */ /* 0x000fda000bf05300 */
[----:B------:R-:W-:Y:S05]  /*0ed0*/  @!P0 BRA `(.L_x_12) ;  /* 0x00000000000c8947 */ /* 0x000fea0003800000 */
[----:B------:R-:W2:Y:S02]  /*0ee0*/  LDC.64 R56, c[0x0][0x590] ;  /* 0x00016400ff387b82 */ /* 0x000ea40000000a00 */
[----:B--2---:R2:W5:Y:S01]  /*0ef0*/  LDG.E R56, desc[UR36][R56.64] ;  /* 0x0000002438387981 */ /* 0x004562000c1e1900 */
[----:B------:R-:W-:Y:S05]  /*0f00*/  BRA `(.L_x_11) ;  /* 0x0000000000087947 */ /* 0x000fea0003800000 */
.L_x_12:
[----:B------:R-:W-:Y:S02]  /*0f10*/  ULDC UR4, c[0x0][0x584] ;  /* 0x0001610000047ab9 */ /* 0x000fe40000000800 */
[----:B------:R-:W-:-:S07]  /*0f20*/  IMAD.U32 R56, RZ, RZ, UR4 ;  /* 0x00000004ff387e24 */ /* 0x000fce000f8e00ff */
.L_x_11:
[----:B------:R-:W-:-:S13]  /*0f30*/  LOP3.LUT P0, RZ, R0, 0xff, RZ, 0xc0, !PT ;  /* 0x000000ff00ff7812 */ /* 0x000fda000780c0ff */
[----:B------:R-:W-:Y:S05]  /*0f40*/  @!P0 EXIT ;  /* 0x000000000000894d */ /* 0x000fea0003800000 */
[----:B------:R-:W3:Y:S01]  /*0f50*/  LDC R59, c[0x0][0x658] ;  /* 0x00019600ff3b7b82 */ /* 0x000ee20000000800 */
[----:B------:R-:W-:Y:S01]  /*0f60*/  ULDC.64 UR6, c[0x0][0x288] ;  /* 0x0000a20000067ab9 */ /* 0x000fe20000000a00 */
[----:B------:R-:W-:Y:S01]  /*0f70*/  LOP3.LUT R14, R14, 0x1, RZ, 0xc0, !PT ;  /* 0x000000010e0e7812 */ /* 0x000fe200078ec0ff */
[----:B------:R-:W-:Y:S01]  /*0f80*/  UIADD3 UR4, UR7, 0x3f, URZ ;  /* 0x0000003f07047890 */ /* 0x000fe2000fffe03f */
[----:B------:R-:W-:Y:S01]  /*0f90*/  SHF.R.U32.HI R0, RZ, 0x2, R3 ;  /* 0x00000002ff007819 */ /* 0x000fe20000011603 */
[----:B------:R-:W-:Y:S01]  /*0fa0*/  IMAD.U32 R5, RZ, RZ, UR6 ;  /* 0x00000006ff057e24 */ /* 0x000fe2000f8e00ff */
[----:B------:R-:W-:Y:S01]  /*0fb0*/  SHF.R.U32.HI R4, RZ, 0x1, R4 ;  /* 0x00000001ff047819 */ /* 0x000fe20000011604 */
[----:B------:R-:W-:Y:S01]  /*0fc0*/  USHF.R.S32.HI UR5, URZ, 0x1f, UR4 ;  /* 0x0000001f3f057899 */ /* 0x000fe20008011404 */
[----:B01----:R-:W0:Y:S01]  /*0fd0*/  LDC.64 R6, c[0x0][0x5c8] ;  /* 0x00017200ff067b82 */ /* 0x003e220000000a00 */
[----:B------:R-:W-:Y:S01]  /*0fe0*/  LOP3.LUT R60, R3, 0x3, RZ, 0xc0, !PT ;  /* 0x00000003033c7812 */ /* 0x000fe200078ec0ff */
[----:B------:R-:W-:Y:S01]  /*0ff0*/  IMAD.SHL.U32 R9, R14, 0x40, RZ ;  /* 0x000000400e097824 */ /* 0x000fe200078e00ff */
[----:B------:R-:W-:Y:S01]  /*1000*/  LOP3.LUT R0, R0, 0x7, RZ, 0xc0, !PT ;  /* 0x0000000700007812 */ /* 0x000fe200078ec0ff */
[----:B------:R-:W-:Y:S01]  /*1010*/  ULEA.HI UR5, UR5, UR4, URZ, 0x6 ;  /* 0x0000000405057291 */ /* 0x000fe2000f8f303f */
[----:B------:R-:W-:Y:S01]  /*1020*/  LOP3.LUT R23, R4, 0x30, RZ, 0xc0, !PT ;  /* 0x0000003004177812 */ /* 0x000fe200078ec0ff */
[----:B------:R-:W-:Y:S01]  /*1030*/  IMAD R60, R60, -0x2, R5 ;  /* 0xfffffffe3c3c7824 */ /* 0x000fe200078e0205 */
[--C-:B------:R-:W-:Y:S01]  /*1040*/  LOP3.LUT R22, R9, 0x40, R0.reuse, 0xe2, !PT ;  /* 0x0000004009167812 */ /* 0x100fe200078ee200 */
[----:B------:R-:W1:Y:S01]  /*1050*/  LDC R63, c[0x0][0x600] ;  /* 0x00018000ff3f7b82 */ /* 0x000e620000000800 */
[----:B------:R-:W-:Y:S01]  /*1060*/  IADD3 R5, RZ, -R23, -R0 ;  /* 0x80000017ff057210 */ /* 0x000fe20007ffe800 */
[----:B------:R-:W-:Y:S01]  /*1070*/  IMAD.MOV.U32 R0, RZ, RZ, -0x1 ;  /* 0xffffffffff007424 */ /* 0x000fe200078e00ff */
[----:B------:R-:W-:Y:S01]  /*1080*/  USHF.R.S32.HI UR43, URZ, 0x6, UR5 ;  /* 0x000000063f2b7899 */ /* 0x000fe20008011405 */
[----:B------:R-:W-:Y:S01]  /*1090*/  IMAD.MOV.U32 R4, RZ, RZ, 0x1 ;  /* 0x00000001ff047424 */ /* 0x000fe200078e00ff */
[C---:B------:R-:W-:Y:S01]  /*10a0*/  LOP3.LUT R62, R3.reuse, 0x80, RZ, 0xc0, !PT ;  /* 0x00000080033e7812 */ /* 0x040fe200078ec0ff */
[----:B------:R-:W-:Y:S01]  /*10b0*/  IMAD R5, R14, -0x40, R5 ;  /* 0xffffffc00e057824 */ /* 0x000fe200078e0205 */
[----:B------:R-:W-:Y:S01]  /*10c0*/  UISETP.LT.AND UP0, UPT, UR43, 0x1, UPT ;  /* 0x000000012b00788c */ /* 0x000fe2000bf01270 */
[----:B---3--:R-:W-:Y:S01]  /*10d0*/  SHF.L.U32 R0, R0, R59, RZ ;  /* 0x0000003b00007219 */ /* 0x008fe200000006ff */
[----:B------:R-:W-:Y:S01]  /*10e0*/  ULDC UR4, c[0x0][0x284] ;  /* 0x0000a10000047ab9 */ /* 0x000fe20000000800 */
[----:B------:R-:W-:Y:S01]  /*10f0*/  LOP3.LUT R22, R22, R23, RZ, 0xfc, !PT ;  /* 0x0000001716167212 */ /* 0x000fe200078efcff */
[----:B------:R-:W-:Y:S01]  /*1100*/  USEL UR44, UR43, 0x1, UP0 ;  /* 0x000000012b2c7887 */ /* 0x000fe20008000000 */
[----:B------:R-:W-:Y:S01]  /*1110*/  SHF.L.U32 R59, R4, R59, RZ ;  /* 0x0000003b043b7219 */ /* 0x000fe200000006ff */
[----:B------:R-:W-:Y:S01]  /*1120*/  IMAD.SHL.U32 R61, R3, 0x2, RZ ;  /* 0x00000002033d7824 */ /* 0x000fe200078e00ff */
[----:B------:R-:W-:Y:S01]  /*1130*/  LOP3.LUT R66, R18, 0x1, RZ, 0xfc, !PT ;  /* 0x0000000112427812 */ /* 0x000fe200078efcff */
[----:B------:R-:W-:Y:S01]  /*1140*/  VIADD R65, R5, UR4 ;  /* 0x0000000405417c36 */ /* 0x000fe20008000000 */
[C---:B0-----:R-:W-:Y:S01]  /*1150*/  SHF.L.U64.HI R58, R6.reuse, 0x3, R7 ;  /* 0x00000003063a7819 */ /* 0x041fe20000010207 */
[----:B--2---:R-:W-:Y:S01]  /*1160*/  IMAD.SHL.U32 R57, R6, 0x8, RZ ;  /* 0x0000000806397824 */ /* 0x004fe200078e00ff */
[----:B------:R-:W-:Y:S01]  /*1170*/  SHF.R.U32.HI R62, RZ, 0x7, R62 ;  /* 0x00000007ff3e7819 */ /* 0x000fe2000001163e */
[----:B------:R-:W-:Y:S01]  /*1180*/  IMAD.MOV.U32 R23, RZ, RZ, RZ ;  /* 0x000000ffff177224 */ /* 0x000fe200078e00ff */
[----:B------:R-:W-:Y:S01]  /*1190*/  LOP3.LUT R64, RZ, R0, RZ, 0x33, !PT ;  /* 0x00000000ff407212 */ /* 0x000fe200078e33ff */
[----:B------:R-:W-:Y:S01]  /*11a0*/  UIADD3 UR44, UR43, -UR44, URZ ;  /* 0x8000002c2b2c7290 */ /* 0x000fe2000fffe03f */
[----:B------:R-:W-:Y:S01]  /*11b0*/  UMOV UR40, URZ ;  /* 0x0000003f00287c82 */ /* 0x000fe20008000000 */
[----:B-1----:R-:W-:Y:S01]  /*11c0*/  VIADD R63, R63, 0xffffffff ;  /* 0xffffffff3f3f7836 */ /* 0x002fe20000000000 */
[----:B------:R-:W-:-:S09]  /*11d0*/  UMOV UR42, URZ ;  /* 0x0000003f002a7c82 */ /* 0x000fd20008000000 */
.L_x_94:
[----:B0-----:R-:W0:Y:S01]  /*11e0*/  SHFL.IDX PT, R0, R62, RZ, 0x1f ;  /* 0x00001fff3e007589 */ /* 0x001e2200000e0000 */
[----:B-1----:R-:W1:Y:S01]  /*11f0*/  S2UR UR7, SR_CgaCtaId ;  /* 0x00000000000779c3 */ /* 0x002e620000008800 */
[----:B------:R-:W-:Y:S01]  /*1200*/  UMOV UR6, 0x400 ;  /* 0x0000040000067882 */ /* 0x000fe20000000000 */
[----:B0-----:R-:W-:Y:S01]  /*1210*/  R2UR UR4, R0 ;  /* 0x00000000000472ca */ /* 0x001fe200000e0000 */
[----:B-1----:R-:W-:-:S12]  /*1220*/  ULEA UR46, UR7, UR6, 0x18 ;  /* 0x00000006072e7291 */ /* 0x002fd8000f8ec03f */
[----:B------:R-:W-:-:S04]  /*1230*/  ULEA.HI UR5, UR4, UR4, URZ, 0x1 ;  /* 0x0000000404057291 */ /* 0x000fc8000f8f083f */
[----:B------:R-:W-:-:S04]  /*1240*/  ULOP3.LUT UR5, UR5, 0x7fffe, URZ, 0xc0, !UPT ;  /* 0x0007fffe05057892 */ /* 0x000fc8000f8ec03f */
[----:B------:R-:W-:-:S03]  /*1250*/  UIADD3 UR5, UR4, -UR5, URZ ;  /* 0x8000000504057290 */ /* 0x000fc6000fffe03f */
[----:B------:R-:W-:Y:S01]  /*1260*/  ULDC UR4, c[0x0][0x28c] ;  /* 0x0000a30000047ab9 */ /* 0x000fe20000000800 */
[----:B------:R-:W-:Y:S01]  /*1270*/  ULEA UR5, UR5, UR46, 0xd ;  /* 0x0000002e05057291 */ /* 0x000fe2000f8e683f */
[----:B------:R-:W-:-:S03]  /*1280*/  ISETP.LT.AND P0, PT, RZ, UR4, PT ;  /* 0x00000004ff007c0c */ /* 0x000fc6000bf01270 */
[----:B------:R-:W-:-:S04]  /*1290*/  UIADD3 UR5, UR5, 0x100, URZ ;  /* 0x0000010005057890 */ /* 0x000fc8000fffe03f */
[----:B------:R-:W-:-:S04]  /*12a0*/  USHF.R.U32.HI UR5, URZ, 0x4, UR5 ;  /* 0x000000043f057899 */ /* 0x000fc80008011605 */
[----:B------:R-:W-:-:S04]  /*12b0*/  ULOP3.LUT UR5, UR5, 0x3fff, URZ, 0xc0, !UPT ;  /* 0x00003fff05057892 */ /* 0x000fc8000f8ec03f */
[----:B------:R-:W-:Y:S01]  /*12c0*/  ULOP3.LUT UR45, UR5, 0x10000, URZ, 0xfc, !UPT ;  /* 0x00010000052d7892 */ /* 0x000fe2000f8efc3f */
[----:B---345:R-:W-:Y:S11]  /*12d0*/  @P0 BRA `(.L_x_13) ;  /* 0x0000000000400947 */ /* 0x038ff60003800000 */
[----:B------:R-:W-:Y:S01]  /*12e0*/  MOV R0, 0x0 ;  /* 0x0000000000007802 */ /* 0x000fe20000000f00 */
[----:B------:R-:W-:Y:S01]  /*12f0*/  ULDC.64 UR4, c[0x4][0x68] ;  /* 0x01001a0000047ab9 */ /* 0x000fe20000000a00 */
[----:B------:R-:W-:Y:S01]  /*1300*/  ULDC.64 UR6, c[0x4][0x8] ;  /* 0x0100020000067ab9 */ /* 0x000fe20000000a00 */
[----:B------:R-:W-:Y:S01]  /*1310*/  IMAD.U32 R4, RZ, RZ, UR4 ;  /* 0x00000004ff047e24 */ /* 0x000fe2000f8e00ff */
[----:B------:R0:W1:Y:S01]  /*1320*/  LDC.64 R14, c[0x4][R0] ;  /* 0x01000000000e7b82 */ /* 0x0000620000000a00 */
[----:B------:R-:W-:Y:S01]  /*1330*/  IMAD.U32 R5, RZ, RZ, UR5 ;  /* 0x00000005ff057e24 */ /* 0x000fe2000f8e00ff */
[----:B------:R-:W-:Y:S01]  /*1340*/  ULDC.64 UR4, c[0x4][0x70] ;  /* 0x01001c0000047ab9 */ /* 0x000fe20000000a00 */
[----:B------:R-:W-:Y:S02]  /*1350*/  IMAD.U32 R10, RZ, RZ, UR6 ;  /* 0x00000006ff0a7e24 */ /* 0x000fe4000f8e00ff */
[----:B------:R-:W-:Y:S02]  /*1360*/  IMAD.U32 R6, RZ, RZ, UR4 ;  /* 0x00000004ff067e24 */ /* 0x000fe4000f8e00ff */
[----:B------:R-:W-:-:S02]  /*1370*/  IMAD.U32 R7, RZ, RZ, UR5 ;  /* 0x00000005ff077e24 */ /* 0x000fc4000f8e00ff */
[----:B------:R-:W-:Y:S02]  /*1380*/  IMAD.U32 R11, RZ, RZ, UR7 ;  /* 0x00000007ff0b7e24 */ /* 0x000fe4000f8e00ff */
[----:B------:R-:W-:Y:S02]  /*1390*/  IMAD.MOV.U32 R8, RZ, RZ, 0x1e1 ;  /* 0x000001e1ff087424 */ /* 0x000fe400078e00ff */
[----:B------:R-:W-:Y:S02]  /*13a0*/  IMAD.MOV.U32 R12, RZ, RZ, 0x1 ;  /* 0x00000001ff0c7424 */ /* 0x000fe400078e00ff */
[----:B0-----:R-:W-:-:S07]  /*13b0*/  IMAD.MOV.U32 R13, RZ, RZ, RZ ;  /* 0x000000ffff0d7224 */ /* 0x001fce00078e00ff */
[----:B------:R-:W-:-:S07]  /*13c0*/  LEPC R20, `(.L_x_13) ;  /* 0x000000001014794e */ /* 0x000fce0000000000 */
[----:B-1---5:R-:W-:Y:S05]  /*13d0*/  CALL.ABS.NOINC R14 ;  /* 0x000000000e007343 */ /* 0x022fea0003c00000 */
.L_x_13:
[----:B------:R-:W-:-:S13]  /*13e0*/  ISETP.NE.AND P0, PT, R66, 0x3, PT ;  /* 0x000000034200780c */ /* 0x000fda0003f05270 */
[----:B------:R-:W-:Y:S05]  /*13f0*/  @!P0 BRA `(.L_x_14) ;  /* 0x0000000000048947 */ /* 0x000fea0003800000 */
[----:B------:R-:W-:Y:S01]  /*1400*/  BPT.TRAP 0x1 ;  /* 0x000000040000795c */ /* 0x000fe20000300000 */
.L_x_14:
[----:B------:R-:W-:Y:S02]  /*1410*/  IMAD.U32 R3, RZ, RZ, UR42 ;  /* 0x0000002aff037e24 */ /* 0x000fe4000f8e00ff */
[----:B------:R-:W-:-:S03]  /*1420*/  IMAD.U32 R0, RZ, RZ, UR40 ;  /* 0x00000028ff007e24 */ /* 0x000fc6000f8e00ff */
[----:B------:R-:W-:Y:S02]  /*1430*/  LEA R3, R3, UR46, 0x3 ;  /* 0x0000002e03037c11 */ /* 0x000fe4000f8e18ff */
[----:B------:R-:W-:-:S04]  /*1440*/  SHF.L.U32 R0, R0, 0x1f, RZ ;  /* 0x0000001f00007819 */ /* 0x000fc800000006ff */
[----:B------:R0:W1:Y:S01]  /*1450*/  SYNCS.PHASECHK.TRANS64.TRYWAIT P1, [R3+URZ], R0 ;  /* 0x00000000030075a7 */ /* 0x000062000802017f */
[----:B------:R-:W-:Y:S05]  /*1460*/  @!P0 BRA `(.L_x_15) ;  /* 0x0000000000048947 */ /* 0x000fea0003800000 */
[----:B------:R-:W-:Y:S01]  /*1470*/  BPT.TRAP 0x1 ;  /* 0x000000040000795c */ /* 0x000fe20000300000 */
.L_x_15:
[----:B------:R-:W-:-:S05]  /*1480*/  IMAD.U32 R4, RZ, RZ, UR44 ;  /* 0x0000002cff047e24 */ /* 0x000fca000f8e00ff */
[----:B------:R-:W-:Y:S01]  /*1490*/  ISETP.GE.AND P2, PT, R4, 0x1, PT ;  /* 0x000000010400780c */ /* 0x000fe20003f46270 */
[----:B-1----:R-:W-:-:S12]  /*14a0*/  @P1 BRA `(.L_x_16) ;  /* 0x0000000000081947 */ /* 0x002fd80003800000 */
[----:B------:R-:W1:Y:S02]  /*14b0*/  SYNCS.PHASECHK.TRANS64.TRYWAIT P1, [R3+URZ], R0 ;  /* 0x00000000030075a7 */ /* 0x000e64000802017f */
[----:B-1----:R-:W-:Y:S05]  /*14c0*/  @!P1 BRA `(.L_x_17) ;  /* 0x0000004c00189947 */ /* 0x002fea0003800000 */
.L_x_16:
[----:B------:R-:W-:Y:S05]  /*14d0*/  WARPSYNC.ALL ;  /* 0x0000000000007948 */ /* 0x000fea0003800000 */
[----:B------:R-:W-:Y:S01]  /*14e0*/  UIADD3 UR4, UR46, 0x28100, URZ ;  /* 0x000281002e047890 */ /* 0x000fe2000fffe03f */
[----:B------:R-:W-:Y:S01]  /*14f0*/  WARPGROUP.ARRIVE ;  /* 0x00000000000079c5 */ /* 0x000fe20000000000 */
[----:B------:R-:W-:Y:S02]  /*1500*/  ULEA UR5, UR42, UR45, 0xb ;  /* 0x0000002d2a057291 */ /* 0x000fe4000f8e583f */
[----:B------:R-:W-:Y:S01]  /*1510*/  USHF.R.U32.HI UR4, URZ, 0x4, UR4 ;  /* 0x000000043f047899 */ /* 0x000fe20008011604 */
[----:B------:R-:W-:Y:S01]  /*1520*/  UMOV UR9, 0x40000040 ;  /* 0x4000004000097882 */ /* 0x000fe20000000000 */
[----:B------:R-:W-:-:S02]  /*1530*/  UMOV UR11, 0x40000040 ;  /* 0x40000040000b7882 */ /* 0x000fc40000000000 */
[----:B------:R-:W-:Y:S01]  /*1540*/  ULOP3.LUT UR4, UR4, 0x3fff, URZ, 0xc0, !UPT ;  /* 0x00003fff04047892 */ /* 0x000fe2000f8ec03f */
[----:B------:R-:W-:-:S03]  /*1550*/  UMOV UR8, UR5 ;  /* 0x0000000500087c82 */ /* 0x000fc60008000000 */
[----:B------:R-:W-:-:S04]  /*1560*/  ULOP3.LUT UR4, UR4, 0x10000, URZ, 0xfc, !UPT ;  /* 0x0001000004047892 */ /* 0x000fc8000f8efc3f */
[----:B------:R-:W-:-:S07]  /*1570*/  ULEA UR6, UR42, UR4, 0xa ;  /* 0x000000042a067291 */ /* 0x000fce000f8e503f */
[----:B------:R-:W-:Y:S02]  /*1580*/  UMOV UR10, UR6 ;  /* 0x00000006000a7c82 */ /* 0x000fe40008000000 */
[----:B------:R-:W-:Y:S01]  /*1590*/  HGMMA.64x64x8.F32.TF32 R24, gdesc[UR8], RZ, !UPT, gsb0 ;  /* 0x04e00000081879f0 */ /* 0x000fe2000c0028ff */
[----:B------:R-:W-:Y:S02]  /*15a0*/  UIADD3 UR8, UR5, 0x2, URZ ;  /* 0x0000000205087890 */ /* 0x000fe4000fffe03f */
[----:B------:R-:W-:Y:S01]  /*15b0*/  UIADD3 UR10, UR6, 0x2, URZ ;  /* 0x00000002060a7890 */ /* 0x000fe2000fffe03f */
[----:B------:R-:W-:Y:S01]  /*15c0*/  UMOV UR9, 0x40000040 ;  /* 0x4000004000097882 */ /* 0x000fe20000000000 */
[----:B------:R-:W-:Y:S01]  /*15d0*/  UMOV UR11, 0x40000040 ;  /* 0x40000040000b7882 */ /* 0x000fe20000000000 */
[----:B------:R-:W-:Y:S02]  /*15e0*/  WARPGROUP.DEPBAR.LE gsb0, 0x0 ;  /* 0x00008000000079c5 */ /* 0x000fe40000010000 */
[----:B------:R-:W-:-:S06]  /*15f0*/  WARPGROUP.ARRIVE ;  /* 0x00000000000079c5 */ /* 0x000fcc0000000000 */
[----:B------:R-:W-:Y:S01]  /*1600*/  HGMMA.64x64x8.F32.TF32 R24, gdesc[UR8], R24, gsb0 ;  /* 0x04e00000081879f0 */ /* 0x000fe20008002818 */
        /* <DEDUP_REMOVED lines=41> */
[----:B------:R-:W-:Y:S03]  /*18a0*/  HGMMA.64x64x8.F32.TF32 R24, gdesc[UR8], R24, gsb0 ;  /* 0x04e00000081879f0 */ /* 0x000fe60008002818 */
[----:B------:R-:W-:Y:S02]  /*18b0*/  WARPGROUP.DEPBAR.LE gsb0, 0x0 ;  /* 0x00008000000079c5 */ /* 0x000fe40000010000 */
[----:B------:R-:W-:Y:S05]  /*18c0*/  @!P2 BRA `(.L_x_18) ;  /* 0x00000004008ca947 */ /* 0x000fea0003800000 */
[----:B------:R-:W-:Y:S01]  /*18d0*/  UIADD3 UR5, UR42, 0x1, URZ ;  /* 0x000000012a057890 */ /* 0x000fe2000fffe03f */
[----:B01----:R-:W-:-:S03]  /*18e0*/  IMAD.U32 R0, RZ, RZ, UR44 ;  /* 0x0000002cff007e24 */ /* 0x003fc6000f8e00ff */
[----:B------:R-:W-:-:S04]  /*18f0*/  UISETP.NE.AND UP0, UPT, UR5, 0x5, UPT ;  /* 0x000000050500788c */ /* 0x000fc8000bf05270 */
[----:B------:R-:W-:Y:S02]  /*1900*/  USEL UR6, URZ, 0x1, UP0 ;  /* 0x000000013f067887 */ /* 0x000fe40008000000 */
[----:B------:R-:W-:Y:S02]  /*1910*/  USEL UR5, UR5, URZ, UP0 ;  /* 0x0000003f05057287 */ /* 0x000fe40008000000 */
[----:B------:R-:W-:-:S06]  /*1920*/  ULOP3.LUT UR6, UR40, UR6, URZ, 0x3c, !UPT ;  /* 0x0000000628067292 */ /* 0x000fcc000f8e3c3f */
[----:B------:R-:W-:Y:S01]  /*1930*/  IMAD.U32 R5, RZ, RZ, UR6 ;  /* 0x00000006ff057e24 */ /* 0x000fe2000f8e00ff */
[----:B------:R-:W-:-:S06]  /*1940*/  UMOV UR6, UR42 ;  /* 0x0000002a00067c82 */ /* 0x000fcc0008000000 */
.L_x_25:
[----:B01----:R-:W-:Y:S05]  /*1950*/  @!P0 BRA `(.L_x_19) ;  /* 0x0000000000048947 */ /* 0x003fea0003800000 */
[----:B------:R-:W-:Y:S01]  /*1960*/  BPT.TRAP 0x1 ;  /* 0x000000040000795c */ /* 0x000fe20000300000 */
.L_x_19:
[----:B------:R-:W0:Y:S01]  /*1970*/  S2UR UR8, SR_CgaCtaId ;  /* 0x00000000000879c3 */ /* 0x000e220000008800 */
[----:B------:R-:W-:Y:S01]  /*1980*/  UMOV UR7, 0x400 ;  /* 0x0000040000077882 */ /* 0x000fe20000000000 */
[----:B------:R-:W-:Y:S01]  /*1990*/  SHF.L.U32 R3, R5, 0x1f, RZ ;  /* 0x0000001f05037819 */ /* 0x000fe200000006ff */
[----:B0-----:R-:W-:-:S04]  /*19a0*/  ULEA UR7, UR8, UR7, 0x18 ;  /* 0x0000000708077291 */ /* 0x001fc8000f8ec03f */
[----:B------:R-:W-:-:S09]  /*19b0*/  ULEA UR8, UR5, UR7, 0x3 ;  /* 0x0000000705087291 */ /* 0x000fd2000f8e183f */
[----:B------:R0:W1:Y:S01]  /*19c0*/  SYNCS.PHASECHK.TRANS64.TRYWAIT P1, [UR8], R3 ;  /* 0x00000003ff0075a7 */ /* 0x0000620008020148 */
[----:B------:R-:W-:Y:S05]  /*19d0*/  @!P0 BRA `(.L_x_20) ;  /* 0x0000000000048947 */ /* 0x000fea0003800000 */
[----:B------:R-:W-:Y:S01]  /*19e0*/  BPT.TRAP 0x1 ;  /* 0x000000040000795c */ /* 0x000fe20000300000 */
.L_x_20:
[----:B-1----:R-:W-:Y:S05]  /*19f0*/  @P1 BRA `(.L_x_21) ;  /* 0x0000000000081947 */ /* 0x002fea0003800000 */
[----:B------:R-:W1:Y:S02]  /*1a00*/  SYNCS.PHASECHK.TRANS64.TRYWAIT P1, [UR8], R3 ;  /* 0x00000003ff0075a7 */ /* 0x000e640008020148 */
[----:B-1----:R-:W-:Y:S05]  /*1a10*/  @!P1 BRA `(.L_x_22) ;  /* 0x0000004400d89947 */ /* 0x002fea0003800000 */
.L_x_21:
[----:B------:R-:W-:Y:S01]  /*1a20*/  ULEA UR12, UR5, UR45, 0xb ;  /* 0x0000002d050c7291 */ /* 0x000fe2000f8e583f */
[----:B------:R-:W-:Y:S01]  /*1a30*/  WARPGROUP.ARRIVE ;  /* 0x00000000000079c5 */ /* 0x000fe20000000000 */
[----:B------:R-:W-:Y:S01]  /*1a40*/  ULEA UR13, UR5, UR4, 0xa ;  /* 0x00000004050d7291 */ /* 0x000fe2000f8e503f */
[----:B------:R-:W-:Y:S01]  /*1a50*/  UMOV UR9, 0x40000040 ;  /* 0x4000004000097882 */ /* 0x000fe20000000000 */
[----:B------:R-:W-:-:S03]  /*1a60*/  UMOV UR11, 0x40000040 ;  /* 0x40000040000b7882 */ /* 0x000fc60000000000 */
[----:B------:R-:W-:Y:S02]  /*1a70*/  UMOV UR8, UR12 ;  /* 0x0000000c00087c82 */ /* 0x000fe40008000000 */
[----:B------:R-:W-:Y:S02]  /*1a80*/  UMOV UR10, UR13 ;  /* 0x0000000d000a7c82 */ /* 0x000fe40008000000 */
[----:B------:R-:W-:Y:S01]  /*1a90*/  HGMMA.64x64x8.F32.TF32 R24, gdesc[UR8], R24, gsb0 ;  /* 0x04e00000081879f0 */ /* 0x000fe20008002818 */
[----:B------:R-:W-:Y:S02]  /*1aa0*/  UIADD3 UR8, UR12, 0x2, URZ ;  /* 0x000000020c087890 */ /* 0x000fe4000fffe03f */
[----:B------:R-:W-:Y:S01]  /*1ab0*/  UIADD3 UR10, UR13, 0x2, URZ ;  /* 0x000000020d0a7890 */ /* 0x000fe2000fffe03f */
[----:B------:R-:W-:Y:S01]  /*1ac0*/  UMOV UR9, 0x40000040 ;  /* 0x4000004000097882 */ /* 0x000fe20000000000 */
[----:B------:R-:W-:Y:S01]  /*1ad0*/  UMOV UR11, 0x40000040 ;  /* 0x40000040000b7882 */ /* 0x000fe20000000000 */
[----:B------:R-:W-:-:S02]  /*1ae0*/  WARPGROUP.DEPBAR.LE gsb0, 0x0 ;  /* 0x00008000000079c5 */ /* 0x000fc40000010000 */
        /* <DEDUP_REMOVED lines=46> */
[----:B------:R-:W-:Y:S01]  /*1dd0*/  BPT.TRAP 0x1 ;  /* 0x000000040000795c */ /* 0x000fe20000300000 */
.L_x_23:
[----:B------:R-:W-:Y:S01]  /*1de0*/  ULEA UR7, UR6, UR7, 0x3 ;  /* 0x0000000706077291 */ /* 0x000fe2000f8e183f */
[----:B------:R-:W-:-:S03]  /*1df0*/  ISETP.GT.U32.AND P1, PT, R18, 0x1, PT ;  /* 0x000000011200780c */ /* 0x000fc60003f24070 */
[----:B------:R-:W-:-:S04]  /*1e00*/  UIADD3 UR7, UR7, 0x28, URZ ;  /* 0x0000002807077890 */ /* 0x000fc8000fffe03f */
[----:B------:R-:W-:-:S09]  /*1e10*/  UPRMT UR7, URZ, 0x654, UR7 ;  /* 0x000006543f077896 */ /* 0x000fd20008000007 */
[----:B------:R-:W-:Y:S01]  /*1e20*/  SYNCS.ARRIVE.TRANS64.RED.A1T0 RZ, [UR7], RZ ;  /* 0x000000ffffff79a7 */ /* 0x000fe20008100407 */
[----:B------:R-:W-:Y:S05]  /*1e30*/  @P1 BRA `(.L_x_24) ;  /* 0x0000000000041947 */ /* 0x000fea0003800000 */
[----:B------:R-:W-:Y:S01]  /*1e40*/  BPT.TRAP 0x1 ;  /* 0x000000040000795c */ /* 0x000fe20000300000 */
.L_x_24:
[----:B------:R-:W-:Y:S01]  /*1e50*/  UIADD3 UR5, UR5, 0x1, URZ ;  /* 0x0000000105057890 */ /* 0x000fe2000fffe03f */
[C---:B------:R-:W-:Y:S01]  /*1e60*/  ISETP.GT.AND P1, PT, R0.reuse, 0x1, PT ;  /* 0x000000010000780c */ /* 0x040fe20003f24270 */
[----:B------:R-:W-:Y:S01]  /*1e70*/  UIADD3 UR6, UR6, 0x1, URZ ;  /* 0x0000000106067890 */ /* 0x000fe2000fffe03f */
[----:B------:R-:W-:Y:S01]  /*1e80*/  VIADD R0, R0, 0xffffffff ;  /* 0xffffffff00007836 */ /* 0x000fe20000000000 */
[----:B------:R-:W-:Y:S02]  /*1e90*/  UISETP.NE.AND UP0, UPT, UR5, 0x5, UPT ;  /* 0x000000050500788c */ /* 0x000fe4000bf05270 */
[----:B------:R-:W-:Y:S02]  /*1ea0*/  UISETP.NE.AND UP1, UPT, UR6, 0x5, UPT ;  /* 0x000000050600788c */ /* 0x000fe4000bf25270 */
[----:B------:R-:W-:Y:S02]  /*1eb0*/  USEL UR7, URZ, 0x1, UP0 ;  /* 0x000000013f077887 */ /* 0x000fe40008000000 */
[----:B------:R-:W-:-:S02]  /*1ec0*/  USEL UR5, UR5, URZ, UP0 ;  /* 0x0000003f05057287 */ /* 0x000fc40008000000 */
[----:B------:R-:W-:Y:S02]  /*1ed0*/  USEL UR6, UR6, URZ, UP1 ;  /* 0x0000003f06067287 */ /* 0x000fe40008800000 */
[----:B------:R-:W-:Y:S01]  /*1ee0*/  LOP3.LUT R5, R5, UR7, RZ, 0x3c, !PT ;  /* 0x0000000705057c12 */ /* 0x000fe2000f8e3cff */
[----:B------:R-:W-:Y:S09]  /*1ef0*/  @P1 BRA `(.L_x_25) ;  /* 0xfffffff800941947 */ /* 0x000ff2000383ffff */
.L_x_18:
[----:B01----:R-:W0:Y:S02]  /*1f00*/  LDC R0, c[0x0][0x28c] ;  /* 0x0000a300ff007b82 */ /* 0x003e240000000800 */
[----:B0-----:R-:W-:-:S13]  /*1f10*/  ISETP.GE.AND P1, PT, R0, 0x1, PT ;  /* 0x000000010000780c */ /* 0x001fda0003f26270 */
[----:B------:R-:W-:Y:S05]  /*1f20*/  @!P1 BRA `(.L_x_26) ;  /* 0x0000000000409947 */ /* 0x000fea0003800000 */
[----:B------:R-:W-:Y:S05]  /*1f30*/  @!P0 BRA `(.L_x_27) ;  /* 0x0000000000048947 */ /* 0x000fea0003800000 */
[----:B------:R-:W-:Y:S01]  /*1f40*/  BPT.TRAP 0x1 ;  /* 0x000000040000795c */ /* 0x000fe20000300000 */
.L_x_27:
[----:B------:R-:W0:Y:S01]  /*1f50*/  S2UR UR7, SR_CgaCtaId ;  /* 0x00000000000779c3 */ /* 0x000e220000008800 */
[----:B------:R-:W-:Y:S01]  /*1f60*/  UIADD3 UR6, UR44, UR42, URZ ;  /* 0x0000002a2c067290 */ /* 0x000fe2000fffe03f */
[----:B------:R-:W-:-:S03]  /*1f70*/  ISETP.GT.U32.AND P0, PT, R18, 0x1, PT ;  /* 0x000000011200780c */ /* 0x000fc60003f04070 */
[----:B------:R-:W-:-:S04]  /*1f80*/  UIMAD.WIDE.U32 UR4, UR6, -0x33333333, URZ ;  /* 0xcccccccd060478a5 */ /* 0x000fc8000f8e003f */
[----:B------:R-:W-:-:S03]  /*1f90*/  USHF.R.U32.HI UR4, URZ, 0x2, UR5 ;  /* 0x000000023f047899 */ /* 0x000fc60008011605 */
[----:B------:R-:W-:Y:S01]  /*1fa0*/  UMOV UR5, 0x400 ;  /* 0x0000040000057882 */ /* 0x000fe20000000000 */
[----:B------:R-:W-:Y:S02]  /*1fb0*/  UIMAD UR6, UR4, -0x5, UR6 ;  /* 0xfffffffb040678a4 */ /* 0x000fe4000f8e0206 */
[----:B0-----:R-:W-:-:S04]  /*1fc0*/  ULEA UR5, UR7, UR5, 0x18 ;  /* 0x0000000507057291 */ /* 0x001fc8000f8ec03f */
[----:B------:R-:W-:-:S04]  /*1fd0*/  ULEA UR6, UR6, UR5, 0x3 ;  /* 0x0000000506067291 */ /* 0x000fc8000f8e183f */
[----:B------:R-:W-:-:S04]  /*1fe0*/  UIADD3 UR6, UR6, 0x28, URZ ;  /* 0x0000002806067890 */ /* 0x000fc8000fffe03f */
[----:B------:R-:W-:-:S09]  /*1ff0*/  UPRMT UR6, URZ, 0x654, UR6 ;  /* 0x000006543f067896 */ /* 0x000fd20008000006 */
[----:B------:R-:W-:Y:S01]  /*2000*/  SYNCS.ARRIVE.TRANS64.RED.A1T0 RZ, [UR6], RZ ;  /* 0x000000ffffff79a7 */ /* 0x000fe20008100406 */
[----:B------:R-:W-:Y:S05]  /*2010*/  @P0 BRA `(.L_x_26) ;  /* 0x0000000000040947 */ /* 0x000fea0003800000 */
[----:B------:R-:W-:Y:S01]  /*2020*/  BPT.TRAP 0x1 ;  /* 0x000000040000795c */ /* 0x000fe20000300000 */
.L_x_26:
[----:B------:R-:W-:Y:S01]  /*2030*/  IMAD.SHL.U32 R6, R68, 0x40, RZ ;  /* 0x0000004044067824 */ /* 0x000fe200078e00ff */
[----:B------:R-:W-:Y:S01]  /*2040*/  UIADD3 UR42, UR43, UR42, URZ ;  /* 0x0000002a2b2a7290 */ /* 0x000fe2000fffe03f */
[----:B------:R-:W-:Y:S01]  /*2050*/  SHF.R.S32.HI R9, RZ, 0x1f, R67 ;  /* 0x0000001fff097819 */ /* 0x000fe20000011443 */
[----:B------:R-:W-:Y:S01]  /*2060*/  UISETP.GE.U32.AND UP1, UPT, UR43, 0x5, UPT ;  /* 0x000000052b00788c */ /* 0x000fe2000bf26070 */
[----:B------:R-:W-:Y:S01]  /*2070*/  IMAD.SHL.U32 R8, R69, 0x80, RZ ;  /* 0x0000008045087824 */ /* 0x000fe200078e00ff */
[----:B------:R-:W-:Y:S01]  /*2080*/  ULDC UR7, c[0x0][0x288] ;  /* 0x0000a20000077ab9 */ /* 0x000fe20000000800 */
[C---:B------:R-:W-:Y:S01]  /*2090*/  LOP3.LUT R10, R6.reuse, 0x6, R61, 0xf8, !PT ;  /* 0x00000006060a7812 */ /* 0x040fe200078ef83d */
[----:B------:R-:W-:Y:S01]  /*20a0*/  UISETP.GT.U32.AND UP0, UPT, UR42, 0x4, UPT ;  /* 0x000000042a00788c */ /* 0x000fe2000bf04070 */
[----:B------:R-:W-:Y:S01]  /*20b0*/  ISETP.GE.AND P0, PT, R6, UR7, PT ;  /* 0x0000000706007c0c */ /* 0x000fe2000bf06270 */
[----:B------:R-:W-:Y:S01]  /*20c0*/  ULDC.64 UR4, c[0x0][0x5d0] ;  /* 0x0001740000047ab9 */ /* 0x000fe20000000a00 */
[--C-:B------:R-:W-:Y:S01]  /*20d0*/  SHF.R.S32.HI R11, RZ, 0x1f, R10.reuse ;  /* 0x0000001fff0b7819 */ /* 0x100fe2000001140a */
[----:B------:R-:W-:Y:S01]  /*20e0*/  ULDC UR10, c[0x0][0x284] ;  /* 0x0000a100000a7ab9 */ /* 0x000fe20000000800 */
[----:B------:R-:W-:Y:S01]  /*20f0*/  IMAD R0, R9, UR4, RZ ;  /* 0x0000000409007c24 */ /* 0x000fe2000f8e02ff */
[----:B------:R-:W-:Y:S01]  /*2100*/  UISETP.LT.U32.AND UP0, UPT, UR43, 0x5, UP0 ;  /* 0x000000052b00788c */ /* 0x000fe20008701070 */
[----:B------:R-:W-:Y:S01]  /*2110*/  ISETP.GE.OR P0, PT, R8, UR10, P0 ;  /* 0x0000000a08007c0c */ /* 0x000fe20008706670 */
[----:B------:R-:W-:Y:S01]  /*2120*/  IMAD.WIDE.U32 R4, R67, UR4, R10 ;  /* 0x0000000443047c25 */ /* 0x000fe2000f8e000a */
[----:B------:R-:W-:Y:S01]  /*2130*/  ULDC.64 UR8, c[0x0][0x5c8] ;  /* 0x0001720000087ab9 */ /* 0x000fe20000000a00 */
[----:B------:R-:W-:-:S02]  /*2140*/  USEL UR6, URZ, 0x1, !UP0 ;  /* 0x000000013f067887 */ /* 0x000fc4000c000000 */
[----:B------:R-:W-:Y:S01]  /*2150*/  IMAD R3, R67, UR5, R0 ;  /* 0x0000000543037c24 */ /* 0x000fe2000f8e0200 */
[----:B------:R-:W-:Y:S01]  /*2160*/  @UP1 UIMAD.WIDE.U32 UR4, UR42, -0x33333333, URZ ;  /* 0xcccccccd2a0418a5 */ /* 0x000fe2000f8e003f */
[----:B------:R-:W-:Y:S01]  /*2170*/  IMAD.WIDE R68, R69, 0x80, R22 ;  /* 0x0000008045447825 */ /* 0x000fe200078e0216 */
[----:B------:R-:W-:Y:S02]  /*2180*/  ULOP3.LUT UR40, UR40, UR6, URZ, 0x3c, !UPT ;  /* 0x0000000628287292 */ /* 0x000fe4000f8e3c3f */
[----:B------:R-:W-:Y:S01]  /*2190*/  @UP1 USHF.R.U32.HI UR4, URZ, 0x2, UR5 ;  /* 0x000000023f041899 */ /* 0x000fe20008011605 */
[----:B------:R-:W-:Y:S02]  /*21a0*/  IMAD.IADD R5, R5, 0x1, R3 ;  /* 0x0000000105057824 */ /* 0x000fe400078e0203 */
[----:B------:R-:W-:Y:S01]  /*21b0*/  IMAD R3, R69, UR8, RZ ;  /* 0x0000000845037c24 */ /* 0x000fe2000f8e02ff */
[----:B------:R-:W-:Y:S01]  /*21c0*/  @UP1 ULOP3.LUT UR40, UR40, 0x1, UR4, 0x78, !UPT ;  /* 0x0000000128281892 */ /* 0x000fe2000f8e7804 */
[----:B------:R-:W-:-:S04]  /*21d0*/  IMAD.WIDE.U32 R70, R68, UR8, R4 ;  /* 0x0000000844467c25 */ /* 0x000fc8000f8e0004 */
[----:B------:R-:W-:Y:S02]  /*21e0*/  IMAD R7, R68, UR9, R3 ;  /* 0x0000000944077c24 */ /* 0x000fe4000f8e0203 */
[----:B------:R-:W-:Y:S01]  /*21f0*/  IMAD.MOV.U32 R0, RZ, RZ, -0x1 ;  /* 0xffffffffff007424 */ /* 0x000fe200078e00ff */
[----:B------:R-:W-:Y:S06]  /*2200*/  @P0 BRA `(.L_x_28) ;  /* 0x0000002000780947 */ /* 0x000fec0003800000 */
[----:B-----5:R-:W-:Y:S01]  /*2210*/  FSETP.NEU.AND P1, PT, R56, RZ, PT ;  /* 0x000000ff3800720b */ /* 0x020fe20003f2d000 */
[----:B------:R-:W-:Y:S01]  /*2220*/  IMAD.IADD R6, R60, 0x1, -R6 ;  /* 0x000000013c067824 */ /* 0x000fe200078e0a06 */
[----:B------:R-:W-:Y:S01]  /*2230*/  BSSY B0, `(.L_x_28) ;  /* 0x000021b000007945 */ /* 0x000fe20003800000 */
[----:B------:R-:W-:Y:S02]  /*2240*/  IMAD.IADD R3, R65, 0x1, -R8 ;  /* 0x0000000141037824 */ /* 0x000fe400078e0a08 */
[----:B------:R-:W-:Y:S01]  /*2250*/  IMAD.IADD R81, R71, 0x1, R7 ;  /* 0x0000000147517824 */ /* 0x000fe200078e0207 */
[----:B------:R-:W-:-:S04]  /*2260*/  ISETP.GT.AND P0, PT, R6, RZ, PT ;  /* 0x000000ff0600720c */ /* 0x000fc80003f04270 */
[----:B------:R-:W-:-:S03]  /*2270*/  ISETP.GT.AND P2, PT, R3, RZ, P0 ;  /* 0x000000ff0300720c */ /* 0x000fc60000744270 */
[----:B------:R-:W-:Y:S10]  /*2280*/  @!P1 BRA `(.L_x_29) ;  /* 0x0000001400dc9947 */ /* 0x000ff40003800000 */
[----:B------:R-:W0:Y:S01]  /*2290*/  LDC.64 R74, c[0x0][0x5b8] ;  /* 0x00016e00ff4a7b82 */ /* 0x000e220000000a00 */
[----:B------:R-:W-:-:S07]  /*22a0*/  ULDC.64 UR4, c[0x0][0x5c0] ;  /* 0x0001700000047ab9 */ /* 0x000fce0000000a00 */
[----:B------:R-:W1:Y:S08]  /*22b0*/  LDC.64 R76, c[0x0][0x5b0] ;  /* 0x00016c00ff4c7b82 */ /* 0x000e700000000a00 */
[----:B------:R-:W2:Y:S01]  /*22c0*/  LDC.64 R78, c[0x0][0x5a8] ;  /* 0x00016a00ff4e7b82 */ /* 0x000ea20000000a00 */
[-C--:B0-----:R-:W-:Y:S02]  /*22d0*/  IMAD R4, R9, R74.reuse, RZ ;  /* 0x0000004a09047224 */ /* 0x081fe400078e02ff */
[----:B------:R-:W-:-:S04]  /*22e0*/  IMAD.WIDE.U32 R72, R67, R74, R10 ;  /* 0x0000004a43487225 */ /* 0x000fc800078e000a */
[----:B------:R-:W-:Y:S02]  /*22f0*/  IMAD R71, R67, R75, R4 ;  /* 0x0000004b43477224 */ /* 0x000fe400078e0204 */
[-C--:B-1----:R-:W-:Y:S02]  /*2300*/  IMAD R4, R69, R76.reuse, RZ ;  /* 0x0000004c45047224 */ /* 0x082fe400078e02ff */
[----:B------:R-:W-:Y:S02]  /*2310*/  IMAD.IADD R13, R73, 0x1, R71 ;  /* 0x00000001490d7824 */ /* 0x000fe400078e0247 */
[----:B------:R-:W-:Y:S02]  /*2320*/  IMAD.MOV.U32 R12, RZ, RZ, R72 ;  /* 0x000000ffff0c7224 */ /* 0x000fe400078e0048 */
[C---:B------:R-:W-:Y:S02]  /*2330*/  IMAD R69, R68.reuse, R77, R4 ;  /* 0x0000004d44457224 */ /* 0x040fe400078e0204 */
[----:B------:R-:W-:-:S04]  /*2340*/  IMAD.WIDE.U32 R4, R68, R76, R12 ;  /* 0x0000004c44047225 */ /* 0x000fc800078e000c */
[----:B------:R-:W-:Y:S01]  /*2350*/  IMAD.IADD R5, R5, 0x1, R69 ;  /* 0x0000000105057824 */ /* 0x000fe200078e0245 */
[----:B--2---:R-:W-:-:S04]  /*2360*/  LEA R14, P1, R4, R78, 0x2 ;  /* 0x0000004e040e7211 */ /* 0x004fc800078210ff */
[----:B------:R-:W-:-:S05]  /*2370*/  LEA.HI.X R15, R4, R79, R5, 0x2, P1 ;  /* 0x0000004f040f7211 */ /* 0x000fca00008f1405 */
[----:B------:R0:W2:Y:S01]  /*2380*/  @P2 LDG.E.LTC128B R7, desc[UR36][R14.64] ;  /* 0x000000240e072981 */ /* 0x0000a2000c1e1920 */
[----:B------:R-:W-:Y:S01]  /*2390*/  LEA R8, P3, R70, UR4, 0x2 ;  /* 0x0000000446087c11 */ /* 0x000fe2000f8610ff */
[----:B------:R-:W-:Y:S01]  /*23a0*/  IMAD.WIDE.U32 R4, R68, R76, R10 ;  /* 0x0000004c44047225 */ /* 0x000fe200078e000a */
[----:B------:R-:W-:Y:S01]  /*23b0*/  ISETP.GT.AND P1, PT, R6, 0x1, PT ;  /* 0x000000010600780c */ /* 0x000fe20003f24270 */
[----:B------:R-:W-:Y:S02]  /*23c0*/  BSSY B1, `(.L_x_30) ;  /* 0x0000012000017945 */ /* 0x000fe40003800000 */
[----:B------:R-:W-:Y:S02]  /*23d0*/  IMAD.IADD R5, R69, 0x1, R5 ;  /* 0x0000000145057824 */ /* 0x000fe400078e0205 */
[----:B------:R-:W-:Y:S01]  /*23e0*/  IMAD.WIDE.U32 R20, R67, R74, R4 ;  /* 0x0000004a43147225 */ /* 0x000fe200078e0004 */
[----:B0-----:R-:W-:-:S03]  /*23f0*/  SHF.L.U64.HI R15, R76, 0x3, R77 ;  /* 0x000000034c0f7819 */ /* 0x001fc6000001024d */
[----:B------:R-:W-:Y:S01]  /*2400*/  IMAD.IADD R5, R71, 0x1, R21 ;  /* 0x0000000147057824 */ /* 0x000fe200078e0215 */
[----:B------:R-:W-:Y:S01]  /*2410*/  LEA R4, P4, R20, R78, 0x2 ;  /* 0x0000004e14047211 */ /* 0x000fe200078810ff */
[----:B------:R-:W-:-:S03]  /*2420*/  IMAD.SHL.U32 R14, R76, 0x8, RZ ;  /* 0x000000084c0e7824 */ /* 0x000fc600078e00ff */
[----:B------:R-:W-:Y:S01]  /*2430*/  LEA.HI.X R5, R20, R79, R5, 0x2, P4 ;  /* 0x0000004f14057211 */ /* 0x000fe200020f1405 */
[----:B------:R-:W-:Y:S01]  /*2440*/  IMAD.WIDE.U32 R20, R68, R76, R14 ;  /* 0x0000004c44147225 */ /* 0x000fe200078e000e */
[----:B--2---:R-:W-:-:S05]  /*2450*/  LOP3.LUT R9, R7, 0xffffe000, RZ, 0xc0, !PT ;  /* 0xffffe00007097812 */ /* 0x004fca00078ec0ff */
[----:B------:R-:W-:-:S04]  /*2460*/  FMUL R9, R9, R56 ;  /* 0x0000003809097220 */ /* 0x000fc80000400000 */
[----:B------:R-:W-:Y:S01]  /*2470*/  FFMA R75, R24, R19, R9 ;  /* 0x00000013184b7223 */ /* 0x000fe20000000009 */
[----:B------:R-:W-:Y:S02]  /*2480*/  LEA.HI.X R9, R70, UR5, R81, 0x2, P3 ;  /* 0x0000000546097c11 */ /* 0x000fe400098f1451 */
[----:B------:R-:W-:Y:S02]  /*2490*/  ISETP.GT.AND P3, PT, R3, RZ, P1 ;  /* 0x000000ff0300720c */ /* 0x000fe40000f64270 */
[----:B------:R-:W-:-:S05]  /*24a0*/  F2FP.TF32.F32.PACK_B R75, R75 ;  /* 0x0000004bff4b723e */ /* 0x000fca00024050ff */
[----:B------:R0:W-:Y:S06]  /*24b0*/  @P2 STG.E desc[UR36][R8.64], R75 ;  /* 0x0000004b08002986 */ /* 0x0001ec000c101924 */
[----:B------:R-:W-:Y:S05]  /*24c0*/  @!P3 BRA `(.L_x_31) ;  /* 0x000000000004b947 */ /* 0x000fea0003800000 */
[----:B------:R1:W5:Y:S02]  /*24d0*/  LDG.E.LTC128B R7, desc[UR36][R4.64+0x4] ;  /* 0x0000042404077981 */ /* 0x000364000c1e1920 */
.L_x_31:
[----:B------:R-:W-:Y:S05]  /*24e0*/  BSYNC B1 ;  /* 0x0000000000017941 */ /* 0x000fea0003800000 */
.L_x_30:
[----:B-----5:R-:W-:Y:S01]  /*24f0*/  LOP3.LUT R15, R7, 0xffffe000, RZ, 0xc0, !PT ;  /* 0xffffe000070f7812 */ /* 0x020fe200078ec0ff */
[----:B------:R-:W-:Y:S01]  /*2500*/  IMAD.IADD R69, R69, 0x1, R21 ;  /* 0x0000000145457824 */ /* 0x000fe200078e0215 */
[----:B------:R-:W-:Y:S01]  /*2510*/  IADD3 R72, P2, R72, R20, RZ ;  /* 0x0000001448487210 */ /* 0x000fe20007f5e0ff */
[----:B------:R-:W-:Y:S01]  /*2520*/  IMAD.MOV.U32 R24, RZ, RZ, R7 ;  /* 0x000000ffff187224 */ /* 0x000fe200078e0007 */
[----:B------:R-:W-:Y:S01]  /*2530*/  ISETP.GT.AND P0, PT, R3, 0x8, P0 ;  /* 0x000000080300780c */ /* 0x000fe20000704270 */
[----:B------:R-:W-:Y:S02]  /*2540*/  FMUL R12, R15, R56 ;  /* 0x000000380f0c7220 */ /* 0x000fe40000400000 */
[----:B------:R-:W-:Y:S01]  /*2550*/  IMAD.X R13, R69, 0x1, R13, P2 ;  /* 0x00000001450d7824 */ /* 0x000fe200010e060d */
[----:B------:R-:W-:Y:S01]  /*2560*/  LEA R14, P2, R72, R78, 0x2 ;  /* 0x0000004e480e7211 */ /* 0x000fe200078410ff */
[----:B------:R-:W-:-:S03]  /*2570*/  FFMA R25, R25, R19, R12 ;  /* 0x0000001319197223 */ /* 0x000fc6000000000c */
[----:B------:R-:W-:Y:S02]  /*2580*/  LEA.HI.X R15, R72, R79, R13, 0x2, P2 ;  /* 0x0000004f480f7211 */ /* 0x000fe400010f140d */
[----:B------:R-:W-:-:S05]  /*2590*/  F2FP.TF32.F32.PACK_B R25, R25 ;  /* 0x00000019ff19723e */ /* 0x000fca00024050ff */
[----:B------:R2:W-:Y:S04]  /*25a0*/  @P3 STG.E desc[UR36][R8.64+0x4], R25 ;  /* 0x0000041908003986 */ /* 0x0005e8000c101924 */
[----:B------:R-:W3:Y:S01]  /*25b0*/  @P0 LDG.E.LTC128B R24, desc[UR36][R14.64] ;  /* 0x000000240e180981 */ /* 0x000ee2000c1e1920 */
[----:B------:R-:W-:Y:S01]  /*25c0*/  IADD3 R20, P2, R10, R20, RZ ;  /* 0x000000140a147210 */ /* 0x000fe20007f5e0ff */
[----:B------:R-:W-:Y:S01]  /*25d0*/  BSSY B1, `(.L_x_32) ;  /* 0x0000011000017945 */ /* 0x000fe20003800000 */
[----:B------:R-:W-:-:S03]  /*25e0*/  ISETP.GT.AND P1, PT, R3, 0x8, P1 ;  /* 0x000000080300780c */ /* 0x000fc60000f24270 */
[----:B------:R-:W-:Y:S01]  /*25f0*/  IMAD.X R21, R11, 0x1, R69, P2 ;  /* 0x000000010b157824 */ /* 0x000fe200010e0645 */
[C---:B------:R-:W-:Y:S02]  /*2600*/  SHF.L.U64.HI R11, R57.reuse, 0x2, R58 ;  /* 0x00000002390b7819 */ /* 0x040fe4000001023a */
[----:B------:R-:W-:Y:S01]  /*2610*/  LEA R12, P2, R57, R8, 0x2 ;  /* 0x00000008390c7211 */ /* 0x000fe200078410ff */
[----:B------:R-:W-:-:S04]  /*2620*/  IMAD.WIDE.U32 R20, R67, R74, R20 ;  /* 0x0000004a43147225 */ /* 0x000fc800078e0014 */
[----:B------:R-:W-:Y:S01]  /*2630*/  IMAD.X R13, R11, 0x1, R9, P2 ;  /* 0x000000010b0d7824 */ /* 0x000fe200010e0609 */
[----:B------:R-:W-:Y:S02]  /*2640*/  LEA R10, P3, R20, R78, 0x2 ;  /* 0x0000004e140a7211 */ /* 0x000fe400078610ff */
[----:B---3--:R-:W-:-:S05]  /*2650*/  LOP3.LUT R7, R24, 0xffffe000, RZ, 0xc0, !PT ;  /* 0xffffe00018077812 */ /* 0x008fca00078ec0ff */
[----:B------:R-:W-:-:S04]  /*2660*/  FMUL R7, R7, R56 ;  /* 0x0000003807077220 */ /* 0x000fc80000400000 */
[----:B------:R-:W-:Y:S01]  /*2670*/  FFMA R67, R26, R19, R7 ;  /* 0x000000131a437223 */ /* 0x000fe20000000007 */
[----:B------:R-:W-:-:S04]  /*2680*/  IMAD.IADD R7, R71, 0x1, R21 ;  /* 0x0000000147077824 */ /* 0x000fc800078e0215 */
[----:B------:R-:W-:Y:S02]  /*2690*/  F2FP.TF32.F32.PACK_B R67, R67 ;  /* 0x00000043ff43723e */ /* 0x000fe400024050ff */
[----:B------:R-:W-:-:S03]  /*26a0*/  LEA.HI.X R11, R20, R79, R7, 0x2, P3 ;  /* 0x0000004f140b7211 */ /* 0x000fc600018f1407 */
[----:B------:R2:W-:Y:S01]  /*26b0*/  @P0 STG.E desc[UR36][R12.64], R67 ;  /* 0x000000430c000986 */ /* 0x0005e2000c101924 */
[----:B------:R-:W-:Y:S05]  /*26c0*/  @!P1 BRA `(.L_x_33) ;  /* 0x0000000000049947 */ /* 0x000fea0003800000 */
[----:B------:R3:W5:Y:S02]  /*26d0*/  LDG.E.LTC128B R24, desc[UR36][R10.64+0x4] ;  /* 0x000004240a187981 */ /* 0x000764000c1e1920 */
.L_x_33:
[----:B------:R-:W-:Y:S05]  /*26e0*/  BSYNC B1 ;  /* 0x0000000000017941 */ /* 0x000fea0003800000 */
.L_x_32:
[----:B-----5:R-:W-:Y:S01]  /*26f0*/  LOP3.LUT R7, R24, 0xffffe000, RZ, 0xc0, !PT ;  /* 0xffffe00018077812 */ /* 0x020fe200078ec0ff */
[----:B------:R-:W-:Y:S01]  /*2700*/  BSSY B1, `(.L_x_34) ;  /* 0x0000009000017945 */ /* 0x000fe20003800000 */
[----:B------:R-:W-:-:S03]  /*2710*/  ISETP.GT.AND P0, PT, R6, 0x8, PT ;  /* 0x000000080600780c */ /* 0x000fc60003f04270 */
[----:B------:R-:W-:Y:S01]  /*2720*/  FMUL R14, R7, R56 ;  /* 0x00000038070e7220 */ /* 0x000fe20000400000 */
[----:B------:R-:W-:-:S03]  /*2730*/  ISETP.GT.AND P2, PT, R3, RZ, P0 ;  /* 0x000000ff0300720c */ /* 0x000fc60000744270 */
[----:B------:R-:W-:-:S05]  /*2740*/  FFMA R27, R27, R19, R14 ;  /* 0x000000131b1b7223 */ /* 0x000fca000000000e */
[----:B------:R-:W-:-:S05]  /*2750*/  F2FP.TF32.F32.PACK_B R27, R27 ;  /* 0x0000001bff1b723e */ /* 0x000fca00024050ff */
[----:B------:R4:W-:Y:S01]  /*2760*/  @P1 STG.E desc[UR36][R12.64+0x4], R27 ;  /* 0x0000041b0c001986 */ /* 0x0009e2000c101924 */
[----:B------:R-:W-:Y:S05]  /*2770*/  @!P2 BRA `(.L_x_35) ;  /* 0x000000000004a947 */ /* 0x000fea0003800000 */
[----:B------:R0:W5:Y:S02]  /*2780*/  LDG.E.LTC128B R24, desc[UR36][R4.64+0x20] ;  /* 0x0000202404187981 */ /* 0x000164000c1e1920 */
.L_x_35:
[----:B------:R-:W-:Y:S05]  /*2790*/  BSYNC B1 ;  /* 0x0000000000017941 */ /* 0x000fea0003800000 */
.L_x_34:
        /* <DEDUP_REMOVED lines=10> */
.L_x_37:
[----:B------:R-:W-:Y:S05]  /*2840*/  BSYNC B1 ;  /* 0x0000000000017941 */ /* 0x000fea0003800000 */
.L_x_36:
[----:B0----5:R-:W-:Y:S01]  /*2850*/  LOP3.LUT R7, R24, 0xffffe000, RZ, 0xc0, !PT ;  /* 0xffffe00018077812 */ /* 0x021fe200078ec0ff */
[----:B------:R-:W-:Y:S01]  /*2860*/  BSSY B1, `(.L_x_38) ;  /* 0x0000008000017945 */ /* 0x000fe20003800000 */
[----:B------:R-:W-:-:S03]  /*2870*/  ISETP.GT.AND P0, PT, R3, 0x8, P0 ;  /* 0x000000080300780c */ /* 0x000fc60000704270 */
[----:B------:R-:W-:-:S04]  /*2880*/  FMUL R14, R7, R56 ;  /* 0x00000038070e7220 */ /* 0x000fc80000400000 */
[----:B------:R-:W-:-:S05]  /*2890*/  FFMA R29, R29, R19, R14 ;  /* 0x000000131d1d7223 */ /* 0x000fca000000000e */
[----:B------:R-:W-:-:S05]  /*28a0*/  F2FP.TF32.F32.PACK_B R29, R29 ;  /* 0x0000001dff1d723e */ /* 0x000fca00024050ff */
[----:B------:R0:W-:Y:S01]  /*28b0*/  @P3 STG.E desc[UR36][R8.64+0x24], R29 ;  /* 0x0000241d08003986 */ /* 0x0001e2000c101924 */
[----:B------:R-:W-:Y:S05]  /*28c0*/  @!P0 BRA `(.L_x_39) ;  /* 0x0000000000048947 */ /* 0x000fea0003800000 */
[----:B------:R0:W5:Y:S02]  /*28d0*/  LDG.E.LTC128B R24, desc[UR36][R10.64+0x20] ;  /* 0x000020240a187981 */ /* 0x000164000c1e1920 */
.L_x_39:
[----:B------:R-:W-:Y:S05]  /*28e0*/  BSYNC B1 ;  /* 0x0000000000017941 */ /* 0x000fea0003800000 */
.L_x_38:
[----:B-----5:R-:W-:Y:S01]  /*28f0*/  LOP3.LUT R7, R24, 0xffffe000, RZ, 0xc0, !PT ;  /* 0xffffe00018077812 */ /* 0x020fe200078ec0ff */
        /* <DEDUP_REMOVED lines=8> */
.L_x_41:
[----:B------:R-:W-:Y:S05]  /*2980*/  BSYNC B1 ;  /* 0x0000000000017941 */ /* 0x000fea0003800000 */
.L_x_40:
[----:B0----5:R-:W-:Y:S01]  /*2990*/  LOP3.LUT R7, R24, 0xffffe000, RZ, 0xc0, !PT ;  /* 0xffffe00018077812 */ /* 0x021fe200078ec0ff */
        /* <DEDUP_REMOVED lines=9> */
.L_x_43:
[----:B------:R-:W-:Y:S05]  /*2a30*/  BSYNC B1 ;  /* 0x0000000000017941 */ /* 0x000fea0003800000 */
.L_x_42:
        /* <DEDUP_REMOVED lines=10> */
.L_x_45:
[----:B------:R-:W-:Y:S05]  /*2ae0*/  BSYNC B1 ;  /* 0x0000000000017941 */ /* 0x000fea0003800000 */
.L_x_44:
        /* <DEDUP_REMOVED lines=9> */
.L_x_47:
[----:B------:R-:W-:Y:S05]  /*2b80*/  BSYNC B1 ;  /* 0x0000000000017941 */ /* 0x000fea0003800000 */
.L_x_46:
        /* <DEDUP_REMOVED lines=9> */
.L_x_49:
[----:B------:R-:W-:Y:S05]  /*2c20*/  BSYNC B1 ;  /* 0x0000000000017941 */ /* 0x000fea0003800000 */
.L_x_48:
        /* <DEDUP_REMOVED lines=10> */
.L_x_51:
[----:B------:R-:W-:Y:S05]  /*2cd0*/  BSYNC B1 ;  /* 0x0000000000017941 */ /* 0x000fea0003800000 */
.L_x_50:
        /* <DEDUP_REMOVED lines=10> */
.L_x_53:
[----:B------:R-:W-:Y:S05]  /*2d80*/  BSYNC B1 ;  /* 0x0000000000017941 */ /* 0x000fea0003800000 */
.L_x_52:
        /* <DEDUP_REMOVED lines=9> */
.L_x_55:
[----:B------:R-:W-:Y:S05]  /*2e20*/  BSYNC B1 ;  /* 0x0000000000017941 */ /* 0x000fea0003800000 */
.L_x_54:
        /* <DEDUP_REMOVED lines=9> */
.L_x_57:
[----:B------:R-:W-:Y:S05]  /*2ec0*/  BSYNC B1 ;  /* 0x0000000000017941 */ /* 0x000fea0003800000 */
.L_x_56:
        /* <DEDUP_REMOVED lines=10> */
.L_x_59:
[----:B------:R-:W-:Y:S05]  /*2f70*/  BSYNC B1 ;  /* 0x0000000000017941 */ /* 0x000fea0003800000 */
.L_x_58:
        /* <DEDUP_REMOVED lines=10> */
.L_x_61:
[----:B------:R-:W-:Y:S05]  /*3020*/  BSYNC B1 ;  /* 0x0000000000017941 */ /* 0x000fea0003800000 */
.L_x_60:
        /* <DEDUP_REMOVED lines=9> */
.L_x_63:
[----:B------:R-:W-:Y:S05]  /*30c0*/  BSYNC B1 ;  /* 0x0000000000017941 */ /* 0x000fea0003800000 */
.L_x_62:
        /* <DEDUP_REMOVED lines=9> */
.L_x_65:
[----:B------:R-:W-:Y:S05]  /*3160*/  BSYNC B1 ;  /* 0x0000000000017941 */ /* 0x000fea0003800000 */
.L_x_64:
        /* <DEDUP_REMOVED lines=10> */
.L_x_67:
[----:B------:R-:W-:Y:S05]  /*3210*/  BSYNC B1 ;  /* 0x0000000000017941 */ /* 0x000fea0003800000 */
.L_x_66:
        /* <DEDUP_REMOVED lines=10> */
.L_x_69:
[----:B------:R-:W-:Y:S05]  /*32c0*/  BSYNC B1 ;  /* 0x0000000000017941 */ /* 0x000fea0003800000 */
.L_x_68:
        /* <DEDUP_REMOVED lines=9> */
.L_x_71:
[----:B------:R-:W-:Y:S05]  /*3360*/  BSYNC B1 ;  /* 0x0000000000017941 */ /* 0x000fea0003800000 */
.L_x_70:
        /* <DEDUP_REMOVED lines=9> */
.L_x_73:
[----:B------:R-:W-:Y:S05]  /*3400*/  BSYNC B1 ;  /* 0x0000000000017941 */ /* 0x000fea0003800000 */
.L_x_72:
        /* <DEDUP_REMOVED lines=10> */
.L_x_75:
[----:B------:R-:W-:Y:S05]  /*34b0*/  BSYNC B1 ;  /* 0x0000000000017941 */ /* 0x000fea0003800000 */
.L_x_74:
        /* <DEDUP_REMOVED lines=10> */
.L_x_77:
[----:B------:R-:W-:Y:S05]  /*3560*/  BSYNC B1 ;  /* 0x0000000000017941 */ /* 0x000fea0003800000 */
.L_x_76:
        /* <DEDUP_REMOVED lines=9> */
.L_x_79:
[----:B------:R-:W-:Y:S05]  /*3600*/  BSYNC B1 ;  /* 0x0000000000017941 */ /* 0x000fea0003800000 */
.L_x_78:
        /* <DEDUP_REMOVED lines=9> */
.L_x_81:
[----:B------:R-:W-:Y:S05]  /*36a0*/  BSYNC B1 ;  /* 0x0000000000017941 */ /* 0x000fea0003800000 */
.L_x_80:
        /* <DEDUP_REMOVED lines=10> */
.L_x_83:
[----:B------:R-:W-:Y:S05]  /*3750*/  BSYNC B1 ;  /* 0x0000000000017941 */ /* 0x000fea0003800000 */
.L_x_82:
[----:B-----5:R-:W-:Y:S01]  /*3760*/  LOP3.LUT R7, R24, 0xffffe000, RZ, 0xc0, !PT ;  /* 0xffffe00018077812 */ /* 0x020fe200078ec0ff */
[----:B------:R-:W-:Y:S01]  /*3770*/  BSSY B1, `(.L_x_84) ;  /* 0x000000b000017945 */ /* 0x000fe20003800000 */
[----:B------:R-:W-:Y:S01]  /*3780*/  ISETP.GT.AND P1, PT, R6, 0x39, PT ;  /* 0x000000390600780c */ /* 0x000fe20003f24270 */
[----:B------:R-:W-:Y:S02]  /*3790*/  @P2 IMAD.MOV.U32 R6, RZ, RZ, R8 ;  /* 0x000000ffff062224 */ /* 0x000fe400078e0008 */
[----:B------:R-:W-:Y:S01]  /*37a0*/  FMUL R7, R7, R56 ;  /* 0x0000003807077220 */ /* 0x000fe20000400000 */
[----:B------:R-:W-:-:S03]  /*37b0*/  ISETP.GT.AND P3, PT, R3, RZ, P1 ;  /* 0x000000ff0300720c */ /* 0x000fc60000f64270 */
[----:B------:R-:W-:Y:S01]  /*37c0*/  FFMA R15, R52, R19, R7 ;  /* 0x00000013340f7223 */ /* 0x000fe20000000007 */
[----:B------:R-:W-:-:S04]  /*37d0*/  @P2 IMAD.MOV.U32 R7, RZ, RZ, R9 ;  /* 0x000000ffff072224 */ /* 0x000fc800078e0009 */
[----:B------:R-:W-:-:S05]  /*37e0*/  F2FP.TF32.F32.PACK_B R15, R15 ;  /* 0x0000000fff0f723e */ /* 0x000fca00024050ff */
[----:B------:R0:W-:Y:S01]  /*37f0*/  @P2 STG.E desc[UR36][R6.64+0xe0], R15 ;  /* 0x0000e00f06002986 */ /* 0x0001e2000c101924 */
[----:B------:R-:W-:Y:S05]  /*3800*/  @!P3 BRA `(.L_x_85) ;  /* 0x000000000004b947 */ /* 0x000fea0003800000 */
[----:B------:R0:W5:Y:S02]  /*3810*/  LDG.E.LTC128B R24, desc[UR36][R4.64+0xe4] ;  /* 0x0000e42404187981 */ /* 0x000164000c1e1920 */
.L_x_85:
[----:B------:R-:W-:Y:S05]  /*3820*/  BSYNC B1 ;  /* 0x0000000000017941 */ /* 0x000fea0003800000 */
.L_x_84:
[----:B01---5:R-:W-:Y:S01]  /*3830*/  LOP3.LUT R5, R24, 0xffffe000, RZ, 0xc0, !PT ;  /* 0xffffe00018057812 */ /* 0x023fe200078ec0ff */
        /* <DEDUP_REMOVED lines=8> */
.L_x_87:
[----:B------:R-:W-:Y:S05]  /*38c0*/  BSYNC B1 ;  /* 0x0000000000017941 */ /* 0x000fea0003800000 */
.L_x_86:
[----:B-----5:R-:W-:Y:S01]  /*38d0*/  LOP3.LUT R5, R24, 0xffffe000, RZ, 0xc0, !PT ;  /* 0xffffe00018057812 */ /* 0x020fe200078ec0ff */
[----:B------:R-:W-:Y:S01]  /*38e0*/  @P0 IMAD.MOV.U32 R4, RZ, RZ, R12 ;  /* 0x000000ffff040224 */ /* 0x000fe200078e000c */
[----:B------:R-:W-:Y:S01]  /*38f0*/  ISETP.GT.AND P1, PT, R3, 0x8, P1 ;  /* 0x000000080300780c */ /* 0x000fe20000f24270 */
[----:B------:R-:W-:Y:S02]  /*3900*/  BSSY B1, `(.L_x_88) ;  /* 0x0000008000017945 */ /* 0x000fe40003800000 */
[----:B------:R-:W-:-:S04]  /*3910*/  FMUL R5, R5, R56 ;  /* 0x0000003805057220 */ /* 0x000fc80000400000 */
[----:B------:R-:W-:Y:S01]  /*3920*/  FFMA R7, R54, R19, R5 ;  /* 0x0000001336077223 */ /* 0x000fe20000000005 */
[----:B------:R-:W-:-:S04]  /*3930*/  @P0 IMAD.MOV.U32 R5, RZ, RZ, R13 ;  /* 0x000000ffff050224 */ /* 0x000fc800078e000d */
[----:B------:R-:W-:-:S05]  /*3940*/  F2FP.TF32.F32.PACK_B R7, R7 ;  /* 0x00000007ff07723e */ /* 0x000fca00024050ff */
[----:B------:R0:W-:Y:S01]  /*3950*/  @P0 STG.E desc[UR36][R4.64+0xe0], R7 ;  /* 0x0000e00704000986 */ /* 0x0001e2000c101924 */
[----:B------:R-:W-:Y:S05]  /*3960*/  @!P1 BRA `(.L_x_89) ;  /* 0x0000000000049947 */ /* 0x000fea0003800000 */
[----:B------:R0:W5:Y:S02]  /*3970*/  LDG.E.LTC128B R24, desc[UR36][R10.64+0xe4] ;  /* 0x0000e4240a187981 */ /* 0x000164000c1e1920 */
.L_x_89:
[----:B------:R-:W-:Y:S05]  /*3980*/  BSYNC B1 ;  /* 0x0000000000017941 */ /* 0x000fea0003800000 */
.L_x_88:
[----:B------:R-:W-:Y:S05]  /*3990*/  @!P1 BRA `(.L_x_90) ;  /* 0x0000000800909947 */ /* 0x000fea0003800000 */
[----:B-----5:R-:W-:-:S05]  /*39a0*/  LOP3.LUT R3, R24, 0xffffe000, RZ, 0xc0, !PT ;  /* 0xffffe00018037812 */ /* 0x020fca00078ec0ff */
[----:B0-----:R-:W-:-:S04]  /*39b0*/  FMUL R4, R3, R56 ;  /* 0x0000003803047220 */ /* 0x001fc80000400000 */
[----:B------:R-:W-:-:S05]  /*39c0*/  FFMA R55, R55, R19, R4 ;  /* 0x0000001337377223 */ /* 0x000fca0000000004 */
[----:B------:R-:W-:-:S05]  /*39d0*/  F2FP.TF32.F32.PACK_B R55, R55 ;  /* 0x00000037ff37723e */ /* 0x000fca00024050ff */
[----:B------:R0:W-:Y:S01]  /*39e0*/  STG.E desc[UR36][R12.64+0xe4], R55 ;  /* 0x0000e4370c007986 */ /* 0x0001e2000c101924 */
[----:B------:R-:W-:Y:S05]  /*39f0*/  BRA `(.L_x_90) ;  /* 0x0000000800787947 */ /* 0x000fea0003800000 */
.L_x_29:
[----:B------:R-:W-:Y:S01]  /*3a00*/  ISETP.GT.AND P4, PT, R6, 0x1, PT ;  /* 0x000000010600780c */ /* 0x000fe20003f84270 */
[----:B------:R-:W-:Y:S01]  /*3a10*/  ULDC.64 UR4, c[0x0][0x5c0] ;  /* 0x0001700000047ab9 */ /* 0x000fe20000000a00 */
[-C--:B------:R-:W-:Y:S01]  /*3a20*/  FMUL R7, R24, R19.reuse ;  /* 0x0000001318077220 */ /* 0x080fe20000400000 */
[----:B------:R-:W-:Y:S01]  /*3a30*/  LEA R4, P3, R70, UR4, 0x2 ;  /* 0x0000000446047c11 */ /* 0x000fe2000f8610ff */
[-C--:B------:R-:W-:Y:S01]  /*3a40*/  FMUL R25, R25, R19.reuse ;  /* 0x0000001319197220 */ /* 0x080fe20000400000 */
[----:B------:R-:W-:Y:S01]  /*3a50*/  ISETP.GT.AND P1, PT, R3, RZ, P4 ;  /* 0x000000ff0300720c */ /* 0x000fe20002724270 */
[-C--:B------:R-:W-:Y:S01]  /*3a60*/  FMUL R11, R26, R19.reuse ;  /* 0x000000131a0b7220 */ /* 0x080fe20000400000 */
[----:B------:R-:W-:Y:S01]  /*3a70*/  LEA.HI.X R5, R70, UR5, R81, 0x2, P3 ;  /* 0x0000000546057c11 */ /* 0x000fe200098f1451 */
[----:B------:R-:W-:Y:S01]  /*3a80*/  FMUL R27, R27, R19 ;  /* 0x000000131b1b7220 */ /* 0x000fe20000400000 */
[----:B------:R-:W-:Y:S01]  /*3a90*/  F2FP.TF32.F32.PACK_B R7, R7 ;  /* 0x00000007ff07723e */ /* 0x000fe200024050ff */
[----:B------:R-:W-:Y:S01]  /*3aa0*/  FMUL R29, R29, R19 ;  /* 0x000000131d1d7220 */ /* 0x000fe20000400000 */
[----:B------:R-:W-:Y:S01]  /*3ab0*/  F2FP.TF32.F32.PACK_B R25, R25 ;  /* 0x00000019ff19723e */ /* 0x000fe200024050ff */
[-C--:B------:R-:W-:Y:S01]  /*3ac0*/  FMUL R31, R31, R19.reuse ;  /* 0x000000131f1f7220 */ /* 0x080fe20000400000 */
[C---:B------:R-:W-:Y:S01]  /*3ad0*/  SHF.L.U64.HI R9, R57.reuse, 0x2, R58 ;  /* 0x0000000239097819 */ /* 0x040fe2000001023a */
[----:B------:R0:W-:Y:S01]  /*3ae0*/  @P2 STG.E desc[UR36][R4.64], R7 ;  /* 0x0000000704002986 */ /* 0x0001e2000c101924 */
[----:B------:R-:W-:Y:S01]  /*3af0*/  LEA R8, P3, R57, R4, 0x2 ;  /* 0x0000000439087211 */ /* 0x000fe200078610ff */
[-C--:B------:R-:W-:Y:S01]  /*3b00*/  FMUL R13, R32, R19.reuse ;  /* 0x00000013200d7220 */ /* 0x080fe20000400000 */
[C---:B------:R-:W-:Y:S01]  /*3b10*/  ISETP.GT.AND P2, PT, R6.reuse, 0x8, PT ;  /* 0x000000080600780c */ /* 0x040fe20003f44270 */
[----:B------:R-:W-:Y:S01]  /*3b20*/  @P1 STG.E desc[UR36][R4.64+0x4], R25 ;  /* 0x0000041904001986 */ /* 0x000fe2000c101924 */
[----:B------:R-:W-:Y:S01]  /*3b30*/  ISETP.GT.AND P1, PT, R6, 0x9, PT ;  /* 0x000000090600780c */ /* 0x000fe20003f24270 */
[----:B------:R-:W-:Y:S01]  /*3b40*/  IMAD.X R9, R9, 0x1, R5, P3 ;  /* 0x0000000109097824 */ /* 0x000fe200018e0605 */
[----:B------:R-:W-:Y:S01]  /*3b50*/  ISETP.GT.AND P0, PT, R3, 0x8, P0 ;  /* 0x000000080300780c */ /* 0x000fe20000704270 */
[-C--:B------:R-:W-:Y:S01]  /*3b60*/  FMUL R33, R33, R19.reuse ;  /* 0x0000001321217220 */ /* 0x080fe20000400000 */
[----:B------:R-:W-:Y:S01]  /*3b70*/  ISETP.GT.AND P4, PT, R3, 0x8, P4 ;  /* 0x000000080300780c */ /* 0x000fe20002784270 */
[-C--:B------:R-:W-:Y:S01]  /*3b80*/  FMUL R35, R35, R19.reuse ;  /* 0x0000001323237220 */ /* 0x080fe20000400000 */
[C---:B------:R-:W-:Y:S01]  /*3b90*/  ISETP.GT.AND P5, PT, R3.reuse, RZ, P2 ;  /* 0x000000ff0300720c */ /* 0x040fe200017a4270 */
[-C--:B0-----:R-:W-:Y:S01]  /*3ba0*/  FMUL R7, R28, R19.reuse ;  /* 0x000000131c077220 */ /* 0x081fe20000400000 */
[----:B------:R-:W-:Y:S01]  /*3bb0*/  ISETP.GT.AND P3, PT, R3, RZ, P1 ;  /* 0x000000ff0300720c */ /* 0x000fe20000f64270 */
[----:B------:R-:W-:Y:S01]  /*3bc0*/  FMUL R37, R37, R19 ;  /* 0x0000001325257220 */ /* 0x000fe20000400000 */
[----:B------:R-:W-:Y:S01]  /*3bd0*/  F2FP.TF32.F32.PACK_B R11, R11 ;  /* 0x0000000bff0b723e */ /* 0x000fe200024050ff */
[----:B------:R-:W-:Y:S01]  /*3be0*/  FMUL R39, R39, R19 ;  /* 0x0000001327277220 */ /* 0x000fe20000400000 */
[----:B------:R-:W-:Y:S01]  /*3bf0*/  F2FP.TF32.F32.PACK_B R27, R27 ;  /* 0x0000001bff1b723e */ /* 0x000fe200024050ff */
[----:B------:R-:W-:Y:S01]  /*3c00*/  FMUL R41, R41, R19 ;  /* 0x0000001329297220 */ /* 0x000fe20000400000 */
[----:B------:R-:W-:Y:S01]  /*3c10*/  F2FP.TF32.F32.PACK_B R7, R7 ;  /* 0x00000007ff07723e */ /* 0x000fe200024050ff */
[----:B------:R0:W-:Y:S01]  /*3c20*/  @P0 STG.E desc[UR36][R8.64], R11 ;  /* 0x0000000b08000986 */ /* 0x0001e2000c101924 */
[----:B------:R-:W-:Y:S01]  /*3c30*/  F2FP.TF32.F32.PACK_B R29, R29 ;  /* 0x0000001dff1d723e */ /* 0x000fe200024050ff */
[-C--:B------:R-:W-:Y:S01]  /*3c40*/  FMUL R43, R43, R19.reuse ;  /* 0x000000132b2b7220 */ /* 0x080fe20000400000 */
[C---:B------:R-:W-:Y:S01]  /*3c50*/  ISETP.GT.AND P0, PT, R6.reuse, 0x10, PT ;  /* 0x000000100600780c */ /* 0x040fe20003f04270 */
[----:B------:R-:W-:Y:S01]  /*3c60*/  @P4 STG.E desc[UR36][R8.64+0x4], R27 ;  /* 0x0000041b08004986 */ /* 0x000fe2000c101924 */
[----:B------:R-:W-:Y:S01]  /*3c70*/  ISETP.GT.AND P2, PT, R3, 0x8, P2 ;  /* 0x000000080300780c */ /* 0x000fe20001744270 */
[-C--:B------:R-:W-:Y:S01]  /*3c80*/  FMUL R45, R45, R19.reuse ;  /* 0x000000132d2d7220 */ /* 0x080fe20000400000 */
[C---:B------:R-:W-:Y:S01]  /*3c90*/  ISETP.GT.AND P1, PT, R3.reuse, 0x8, P1 ;  /* 0x000000080300780c */ /* 0x040fe20000f24270 */
[----:B------:R1:W-:Y:S01]  /*3ca0*/  @P5 STG.E desc[UR36][R4.64+0x20], R7 ;  /* 0x0000200704005986 */ /* 0x0003e2000c101924 */
[----:B------:R-:W-:Y:S01]  /*3cb0*/  ISETP.GT.AND P5, PT, R3, RZ, P0 ;  /* 0x000000ff0300720c */ /* 0x000fe200007a4270 */
[----:B------:R-:W-:Y:S01]  /*3cc0*/  FMUL R47, R47, R19 ;  /* 0x000000132f2f7220 */ /* 0x000fe20000400000 */
[----:B------:R-:W-:Y:S01]  /*3cd0*/  F2FP.TF32.F32.PACK_B R31, R31 ;  /* 0x0000001fff1f723e */ /* 0x000fe200024050ff */
[----:B------:R-:W-:Y:S01]  /*3ce0*/  @P3 STG.E desc[UR36][R4.64+0x24], R29 ;  /* 0x0000241d04003986 */ /* 0x000fe2000c101924 */
[----:B------:R-:W-:Y:S01]  /*3cf0*/  ISETP.GT.AND P3, PT, R6, 0x11, PT ;  /* 0x000000110600780c */ /* 0x000fe20003f64270 */
[----:B0-----:R-:W-:Y:S01]  /*3d00*/  FMUL R11, R30, R19 ;  /* 0x000000131e0b7220 */ /* 0x001fe20000400000 */
[----:B------:R-:W-:Y:S01]  /*3d10*/  F2FP.TF32.F32.PACK_B R13, R13 ;  /* 0x0000000dff0d723e */ /* 0x000fe200024050ff */
[-C--:B------:R-:W-:Y:S01]  /*3d20*/  FMUL R49, R49, R19.reuse ;  /* 0x0000001331317220 */ /* 0x080fe20000400000 */
[----:B------:R-:W-:Y:S01]  /*3d30*/  ISETP.GT.AND P4, PT, R3, RZ, P3 ;  /* 0x000000ff0300720c */ /* 0x000fe20001f84270 */
[----:B------:R-:W-:Y:S01]  /*3d40*/  FMUL R15, R50, R19 ;  /* 0x00000013320f7220 */ /* 0x000fe20000400000 */
[----:B------:R-:W-:Y:S01]  /*3d50*/  F2FP.TF32.F32.PACK_B R11, R11 ;  /* 0x0000000bff0b723e */ /* 0x000fe200024050ff */
[----:B-1----:R-:W-:Y:S01]  /*3d60*/  FMUL R7, R34, R19 ;  /* 0x0000001322077220 */ /* 0x002fe20000400000 */
[----:B------:R-:W-:Y:S01]  /*3d70*/  F2FP.TF32.F32.PACK_B R33, R33 ;  /* 0x00000021ff21723e */ /* 0x000fe200024050ff */
[-C--:B------:R-:W-:Y:S01]  /*3d80*/  FMUL R51, R51, R19.reuse ;  /* 0x0000001333337220 */ /* 0x080fe20000400000 */
[----:B------:R-:W-:Y:S01]  /*3d90*/  ISETP.GT.AND P0, PT, R3, 0x8, P0 ;  /* 0x000000080300780c */ /* 0x000fe20000704270 */
[----:B------:R0:W-:Y:S01]  /*3da0*/  @P2 STG.E desc[UR36][R8.64+0x20], R11 ;  /* 0x0000200b08002986 */ /* 0x0001e2000c101924 */
[----:B------:R-:W-:Y:S01]  /*3db0*/  ISETP.GT.AND P2, PT, R6, 0x19, PT ;  /* 0x000000190600780c */ /* 0x000fe20003f44270 */
[----:B------:R-:W-:Y:S01]  /*3dc0*/  FMUL R21, R52, R19 ;  /* 0x0000001334157220 */ /* 0x000fe20000400000 */
[----:B------:R-:W-:Y:S01]  /*3dd0*/  F2FP.TF32.F32.PACK_B R7, R7 ;  /* 0x00000007ff07723e */ /* 0x000fe200024050ff */
[----:B------:R-:W-:Y:S01]  /*3de0*/  @P1 STG.E desc[UR36][R8.64+0x24], R31 ;  /* 0x0000241f08001986 */ /* 0x000fe2000c101924 */
[----:B------:R-:W-:Y:S01]  /*3df0*/  ISETP.GT.AND P1, PT, R6, 0x18, PT ;  /* 0x000000180600780c */ /* 0x000fe20003f24270 */
[----:B------:R-:W-:Y:S01]  /*3e00*/  FMUL R53, R53, R19 ;  /* 0x0000001335357220 */ /* 0x000fe20000400000 */
[----:B------:R-:W-:Y:S01]  /*3e10*/  F2FP.TF32.F32.PACK_B R35, R35 ;  /* 0x00000023ff23723e */ /* 0x000fe200024050ff */
[----:B------:R1:W-:Y:S01]  /*3e20*/  @P5 STG.E desc[UR36][R4.64+0x40], R13 ;  /* 0x0000400d04005986 */ /* 0x0003e2000c101924 */
[----:B------:R-:W-:Y:S01]  /*3e30*/  ISETP.GT.AND P5, PT, R3, RZ, P1 ;  /* 0x000000ff0300720c */ /* 0x000fe20000fa4270 */
[----:B------:R-:W-:Y:S01]  /*3e40*/  FMUL R55, R55, R19 ;  /* 0x0000001337377220 */ /* 0x000fe20000400000 */
[----:B------:R-:W-:Y:S01]  /*3e50*/  F2FP.TF32.F32.PACK_B R37, R37 ;  /* 0x00000025ff25723e */ /* 0x000fe200024050ff */
[----:B------:R-:W-:Y:S01]  /*3e60*/  @P4 STG.E desc[UR36][R4.64+0x44], R33 ;  /* 0x0000442104004986 */ /* 0x000fe2000c101924 */
[C---:B------:R-:W-:Y:S01]  /*3e70*/  ISETP.GT.AND P4, PT, R3.reuse, 0x8, P3 ;  /* 0x000000080300780c */ /* 0x040fe20001f84270 */
[----:B0-----:R-:W-:Y:S01]  /*3e80*/  FMUL R11, R36, R19 ;  /* 0x00000013240b7220 */ /* 0x001fe20000400000 */
[----:B------:R-:W-:Y:S01]  /*3e90*/  ISETP.GT.AND P3, PT, R3, RZ, P2 ;  /* 0x000000ff0300720c */ /* 0x000fe20001764270 */
[----:B------:R0:W-:Y:S01]  /*3ea0*/  @P0 STG.E desc[UR36][R8.64+0x40], R7 ;  /* 0x0000400708000986 */ /* 0x0001e2000c101924 */
[----:B------:R-:W-:-:S02]  /*3eb0*/  ISETP.GT.AND P0, PT, R6, 0x20, PT ;  /* 0x000000200600780c */ /* 0x000fc40003f04270 */
[----:B------:R-:W-:Y:S01]  /*3ec0*/  F2FP.TF32.F32.PACK_B R11, R11 ;  /* 0x0000000bff0b723e */ /* 0x000fe200024050ff */
[----:B-1----:R-:W-:Y:S01]  /*3ed0*/  FMUL R13, R40, R19 ;  /* 0x00000013280d7220 */ /* 0x002fe20000400000 */
[C---:B------:R-:W-:Y:S02]  /*3ee0*/  ISETP.GT.AND P1, PT, R3.reuse, 0x8, P1 ;  /* 0x000000080300780c */ /* 0x040fe40000f24270 */
[----:B------:R-:W-:Y:S02]  /*3ef0*/  F2FP.TF32.F32.PACK_B R39, R39 ;  /* 0x00000027ff27723e */ /* 0x000fe400024050ff */
[----:B------:R-:W-:Y:S01]  /*3f00*/  F2FP.TF32.F32.PACK_B R13, R13 ;  /* 0x0000000dff0d723e */ /* 0x000fe200024050ff */
[----:B------:R-:W-:Y:S01]  /*3f10*/  @P4 STG.E desc[UR36][R8.64+0x44], R35 ;  /* 0x0000442308004986 */ /* 0x000fe2000c101924 */
[C---:B------:R-:W-:Y:S01]  /*3f20*/  ISETP.GT.AND P4, PT, R3.reuse, 0x8, P2 ;  /* 0x000000080300780c */ /* 0x040fe20001784270 */
[----:B0-----:R-:W-:Y:S01]  /*3f30*/  FMUL R7, R38, R19 ;  /* 0x0000001326077220 */ /* 0x001fe20000400000 */
[----:B------:R-:W-:Y:S01]  /*3f40*/  ISETP.GT.AND P2, PT, R6, 0x21, PT ;  /* 0x000000210600780c */ /* 0x000fe20003f44270 */
[----:B------:R0:W-:Y:S01]  /*3f50*/  @P5 STG.E desc[UR36][R4.64+0x60], R11 ;  /* 0x0000600b04005986 */ /* 0x0001e2000c101924 */
[----:B------:R-:W-:-:S02]  /*3f60*/  ISETP.GT.AND P5, PT, R3, RZ, P0 ;  /* 0x000000ff0300720c */ /* 0x000fc400007a4270 */
[----:B------:R-:W-:Y:S01]  /*3f70*/  F2FP.TF32.F32.PACK_B R7, R7 ;  /* 0x00000007ff07723e */ /* 0x000fe200024050ff */
[----:B------:R-:W-:Y:S01]  /*3f80*/  @P3 STG.E desc[UR36][R4.64+0x64], R37 ;  /* 0x0000642504003986 */ /* 0x000fe2000c101924 */
[C---:B------:R-:W-:Y:S02]  /*3f90*/  ISETP.GT.AND P3, PT, R3.reuse, RZ, P2 ;  /* 0x000000ff0300720c */ /* 0x040fe40001764270 */
[----:B------:R-:W-:Y:S01]  /*3fa0*/  F2FP.TF32.F32.PACK_B R41, R41 ;  /* 0x00000029ff29723e */ /* 0x000fe200024050ff */
[----:B------:R1:W-:Y:S01]  /*3fb0*/  @P1 STG.E desc[UR36][R8.64+0x60], R7 ;  /* 0x0000600708001986 */ /* 0x0003e2000c101924 */
[----:B------:R-:W-:Y:S02]  /*3fc0*/  ISETP.GT.AND P0, PT, R3, 0x8, P0 ;  /* 0x000000080300780c */ /* 0x000fe40000704270 */
[----:B------:R-:W-:Y:S01]  /*3fd0*/  F2FP.TF32.F32.PACK_B R43, R43 ;  /* 0x0000002bff2b723e */ /* 0x000fe200024050ff */
[----:B------:R-:W-:Y:S01]  /*3fe0*/  @P4 STG.E desc[UR36][R8.64+0x64], R39 ;  /* 0x0000642708004986 */ /* 0x000fe2000c101924 */
[----:B------:R-:W-:Y:S01]  /*3ff0*/  ISETP.GT.AND P4, PT, R6, 0x28, PT ;  /* 0x000000280600780c */ /* 0x000fe20003f84270 */
[----:B0-----:R-:W-:Y:S01]  /*4000*/  FMUL R11, R44, R19 ;  /* 0x000000132c0b7220 */ /* 0x001fe20000400000 */
[----:B------:R-:W-:Y:S01]  /*4010*/  F2FP.TF32.F32.PACK_B R45, R45 ;  /* 0x0000002dff2d723e */ /* 0x000fe200024050ff */
[----:B------:R0:W-:Y:S01]  /*4020*/  @P5 STG.E desc[UR36][R4.64+0x80], R13 ;  /* 0x0000800d04005986 */ /* 0x0001e2000c101924 */
[----:B------:R-:W-:-:S02]  /*4030*/  ISETP.GT.AND P5, PT, R6, 0x29, PT ;  /* 0x000000290600780c */ /* 0x000fc40003fa4270 */
[----:B------:R-:W-:Y:S01]  /*4040*/  F2FP.TF32.F32.PACK_B R11, R11 ;  /* 0x0000000bff0b723e */ /* 0x000fe200024050ff */
[----:B------:R-:W-:Y:S01]  /*4050*/  @P3 STG.E desc[UR36][R4.64+0x84], R41 ;  /* 0x0000842904003986 */ /* 0x000fe2000c101924 */
[C---:B------:R-:W-:Y:S01]  /*4060*/  ISETP.GT.AND P3, PT, R3.reuse, 0x8, P2 ;  /* 0x000000080300780c */ /* 0x040fe20001764270 */
[-C--:B-1----:R-:W-:Y:S01]  /*4070*/  FMUL R7, R42, R19.reuse ;  /* 0x000000132a077220 */ /* 0x082fe20000400000 */
[C---:B------:R-:W-:Y:S02]  /*4080*/  ISETP.GT.AND P2, PT, R3.reuse, RZ, P4 ;  /* 0x000000ff0300720c */ /* 0x040fe40002744270 */
[C---:B------:R-:W-:Y:S02]  /*4090*/  ISETP.GT.AND P1, PT, R3.reuse, RZ, P5 ;  /* 0x000000ff0300720c */ /* 0x040fe40002f24270 */
[----:B------:R-:W-:Y:S01]  /*40a0*/  ISETP.GT.AND P4, PT, R3, 0x8, P4 ;  /* 0x000000080300780c */ /* 0x000fe20002784270 */
[----:B0-----:R-:W-:Y:S01]  /*40b0*/  FMUL R13, R46, R19 ;  /* 0x000000132e0d7220 */ /* 0x001fe20000400000 */
[----:B------:R-:W-:-:S02]  /*40c0*/  F2FP.TF32.F32.PACK_B R7, R7 ;  /* 0x00000007ff07723e */ /* 0x000fc400024050ff */
[----:B------:R-:W-:Y:S02]  /*40d0*/  ISETP.GT.AND P5, PT, R3, 0x8, P5 ;  /* 0x000000080300780c */ /* 0x000fe40002fa4270 */
[----:B------:R-:W-:Y:S01]  /*40e0*/  F2FP.TF32.F32.PACK_B R13, R13 ;  /* 0x0000000dff0d723e */ /* 0x000fe200024050ff */
[----:B------:R0:W-:Y:S01]  /*40f0*/  @P0 STG.E desc[UR36][R8.64+0x80], R7 ;  /* 0x0000800708000986 */ /* 0x0001e2000c101924 */
[C---:B------:R-:W-:Y:S02]  /*4100*/  ISETP.GT.AND P0, PT, R6.reuse, 0x39, PT ;  /* 0x000000390600780c */ /* 0x040fe40003f04270 */
[----:B------:R-:W-:Y:S01]  /*4110*/  F2FP.TF32.F32.PACK_B R47, R47 ;  /* 0x0000002fff2f723e */ /* 0x000fe200024050ff */
[----:B------:R-:W-:Y:S01]  /*4120*/  @P3 STG.E desc[UR36][R8.64+0x84], R43 ;  /* 0x0000842b08003986 */ /* 0x000fe2000c101924 */
[C---:B------:R-:W-:Y:S02]  /*4130*/  ISETP.GT.AND P3, PT, R6.reuse, 0x30, PT ;  /* 0x000000300600780c */ /* 0x040fe40003f64270 */
[----:B------:R-:W-:Y:S01]  /*4140*/  F2FP.TF32.F32.PACK_B R49, R49 ;  /* 0x00000031ff31723e */ /* 0x000fe200024050ff */
[----:B------:R1:W-:Y:S01]  /*4150*/  @P2 STG.E desc[UR36][R4.64+0xa0], R11 ;  /* 0x0000a00b04002986 */ /* 0x0003e2000c101924 */
[----:B------:R-:W-:-:S02]  /*4160*/  ISETP.GT.AND P2, PT, R6, 0x31, PT ;  /* 0x000000310600780c */ /* 0x000fc40003f44270 */
[----:B------:R-:W-:Y:S01]  /*4170*/  F2FP.TF32.F32.PACK_B R15, R15 ;  /* 0x0000000fff0f723e */ /* 0x000fe200024050ff */
[----:B------:R-:W-:Y:S01]  /*4180*/  @P1 STG.E desc[UR36][R4.64+0xa4], R45 ;  /* 0x0000a42d04001986 */ /* 0x000fe2000c101924 */
[----:B------:R-:W-:Y:S01]  /*4190*/  ISETP.GT.AND P1, PT, R6, 0x38, PT ;  /* 0x000000380600780c */ /* 0x000fe20003f24270 */
[----:B------:R-:W-:Y:S01]  /*41a0*/  @P4 IMAD.MOV.U32 R6, RZ, RZ, R8 ;  /* 0x000000ffff064224 */ /* 0x000fe200078e0008 */
[----:B------:R-:W-:Y:S01]  /*41b0*/  F2FP.TF32.F32.PACK_B R51, R51 ;  /* 0x00000033ff33723e */ /* 0x000fe200024050ff */
[----:B0-----:R-:W-:Y:S01]  /*41c0*/  @P4 IMAD.MOV.U32 R7, RZ, RZ, R9 ;  /* 0x000000ffff074224 */ /* 0x001fe200078e0009 */
[----:B------:R-:W-:Y:S02]  /*41d0*/  F2FP.TF32.F32.PACK_B R21, R21 ;  /* 0x00000015ff15723e */ /* 0x000fe400024050ff */
[----:B------:R-:W-:Y:S01]  /*41e0*/  F2FP.TF32.F32.PACK_B R53, R53 ;  /* 0x00000035ff35723e */ /* 0x000fe200024050ff */
[----:B-1----:R-:W-:Y:S01]  /*41f0*/  FMUL R11, R48, R19 ;  /* 0x00000013300b7220 */ /* 0x002fe20000400000 */
[----:B------:R0:W-:Y:S01]  /*4200*/  @P4 STG.E desc[UR36][R6.64+0xa0], R13 ;  /* 0x0000a00d06004986 */ /* 0x0001e2000c101924 */
[----:B------:R-:W-:-:S02]  /*4210*/  ISETP.GT.AND P4, PT, R3, RZ, P3 ;  /* 0x000000ff0300720c */ /* 0x000fc40001f84270 */
[----:B------:R-:W-:Y:S02]  /*4220*/  ISETP.GT.AND P3, PT, R3, 0x8, P3 ;  /* 0x000000080300780c */ /* 0x000fe40001f64270 */
[----:B------:R-:W-:Y:S02]  /*4230*/  F2FP.TF32.F32.PACK_B R11, R11 ;  /* 0x0000000bff0b723e */ /* 0x000fe400024050ff */
[----:B------:R-:W-:Y:S01]  /*4240*/  F2FP.TF32.F32.PACK_B R55, R55 ;  /* 0x00000037ff37723e */ /* 0x000fe200024050ff */
[----:B0-----:R-:W-:Y:S02]  /*4250*/  @P5 IMAD.MOV.U32 R6, RZ, RZ, R8 ;  /* 0x000000ffff065224 */ /* 0x001fe400078e0008 */
[----:B------:R-:W-:Y:S01]  /*4260*/  FMUL R13, R54, R19 ;  /* 0x00000013360d7220 */ /* 0x000fe20000400000 */
[----:B------:R-:W-:-:S04]  /*4270*/  @P5 IMAD.MOV.U32 R7, RZ, RZ, R9 ;  /* 0x000000ffff075224 */ /* 0x000fc800078e0009 */
[----:B------:R-:W-:Y:S01]  /*4280*/  F2FP.TF32.F32.PACK_B R13, R13 ;  /* 0x0000000dff0d723e */ /* 0x000fe200024050ff */
[----:B------:R0:W-:Y:S01]  /*4290*/  @P5 STG.E desc[UR36][R6.64+0xa4], R47 ;  /* 0x0000a42f06005986 */ /* 0x0001e2000c101924 */
[C---:B------:R-:W-:Y:S02]  /*42a0*/  ISETP.GT.AND P5, PT, R3.reuse, RZ, P2 ;  /* 0x000000ff0300720c */ /* 0x040fe400017a4270 */
[C---:B------:R-:W-:Y:S01]  /*42b0*/  ISETP.GT.AND P2, PT, R3.reuse, 0x8, P2 ;  /* 0x000000080300780c */ /* 0x040fe20001744270 */
[----:B------:R-:W-:Y:S01]  /*42c0*/  @P4 STG.E desc[UR36][R4.64+0xc0], R11 ;  /* 0x0000c00b04004986 */ /* 0x000fe2000c101924 */
[C---:B------:R-:W-:Y:S02]  /*42d0*/  ISETP.GT.AND P4, PT, R3.reuse, RZ, P1 ;  /* 0x000000ff0300720c */ /* 0x040fe40000f84270 */
[----:B------:R-:W-:Y:S01]  /*42e0*/  ISETP.GT.AND P1, PT, R3, 0x8, P1 ;  /* 0x000000080300780c */ /* 0x000fe20000f24270 */
[----:B0-----:R-:W-:-:S06]  /*42f0*/  @P3 IMAD.MOV.U32 R6, RZ, RZ, R8 ;  /* 0x000000ffff063224 */ /* 0x001fcc00078e0008 */
[----:B------:R-:W-:Y:S01]  /*4300*/  @P5 STG.E desc[UR36][R4.64+0xc4], R49 ;  /* 0x0000c43104005986 */ /* 0x000fe2000c101924 */
[C---:B------:R-:W-:Y:S01]  /*4310*/  ISETP.GT.AND P5, PT, R3.reuse, RZ, P0 ;  /* 0x000000ff0300720c */ /* 0x040fe200007a4270 */
[----:B------:R-:W-:Y:S01]  /*4320*/  @P3 IMAD.MOV.U32 R7, RZ, RZ, R9 ;  /* 0x000000ffff073224 */ /* 0x000fe200078e0009 */
[----:B------:R-:W-:-:S04]  /*4330*/  ISETP.GT.AND P0, PT, R3, 0x8, P0 ;  /* 0x000000080300780c */ /* 0x000fc80000704270 */
[----:B------:R0:W-:Y:S02]  /*4340*/  @P3 STG.E desc[UR36][R6.64+0xc0], R15 ;  /* 0x0000c00f06003986 */ /* 0x0001e4000c101924 */
[----:B0-----:R-:W-:Y:S02]  /*4350*/  @P2 IMAD.MOV.U32 R6, RZ, RZ, R8 ;  /* 0x000000ffff062224 */ /* 0x001fe400078e0008 */
[----:B------:R-:W-:-:S05]  /*4360*/  @P2 IMAD.MOV.U32 R7, RZ, RZ, R9 ;  /* 0x000000ffff072224 */ /* 0x000fca00078e0009 */
[----:B------:R-:W-:Y:S04]  /*4370*/  @P2 STG.E desc[UR36][R6.64+0xc4], R51 ;  /* 0x0000c43306002986 */ /* 0x000fe8000c101924 */
[----:B------:R-:W-:Y:S04]  /*4380*/  @P4 STG.E desc[UR36][R4.64+0xe0], R21 ;  /* 0x0000e01504004986 */ /* 0x000fe8000c101924 */
[----:B------:R0:W-:Y:S02]  /*4390*/  @P5 STG.E desc[UR36][R4.64+0xe4], R53 ;  /* 0x0000e43504005986 */ /* 0x0001e4000c101924 */
[----:B0-----:R-:W-:-:S02]  /*43a0*/  @P1 IMAD.MOV.U32 R4, RZ, RZ, R8 ;  /* 0x000000ffff041224 */ /* 0x001fc400078e0008 */
[----:B------:R-:W-:-:S05]  /*43b0*/  @P1 IMAD.MOV.U32 R5, RZ, RZ, R9 ;  /* 0x000000ffff051224 */ /* 0x000fca00078e0009 */
[----:B------:R0:W-:Y:S04]  /*43c0*/  @P1 STG.E desc[UR36][R4.64+0xe0], R13 ;  /* 0x0000e00d04001986 */ /* 0x0001e8000c101924 */
[----:B------:R0:W-:Y:S02]  /*43d0*/  @P0 STG.E desc[UR36][R8.64+0xe4], R55 ;  /* 0x0000e43708000986 */ /* 0x0001e4000c101924 */
.L_x_90:
[----:B------:R-:W-:Y:S05]  /*43e0*/  BSYNC B0 ;  /* 0x0000000000007941 */ /* 0x000fea0003800000 */
.L_x_28:
[----:B------:R-:W-:Y:S01]  /*43f0*/  IADD3 R16, P0, R16, UR38, RZ ;  /* 0x0000002610107c10 */ /* 0x000fe2000ff1e0ff */
[----:B------:R-:W-:Y:S01]  /*4400*/  ULDC.64 UR4, c[0x0][0x650] ;  /* 0x0001940000047ab9 */ /* 0x000fe20000000a00 */
[----:B------:R-:W-:Y:S01]  /*4410*/  PRMT R3, RZ, 0x7610, R3 ;  /* 0x00007610ff037816 */ /* 0x000fe20000000003 */
[----:B------:R-:W-:Y:S01]  /*4420*/  IMAD.MOV.U32 R68, RZ, RZ, -0x1 ;  /* 0xffffffffff447424 */ /* 0x000fe200078e00ff */
[----:B------:R-:W-:Y:S01]  /*4430*/  IADD3.X R17, R17, UR41, RZ, P0, !PT ;  /* 0x0000002911117c10 */ /* 0x000fe200087fe4ff */
[----:B--2---:R-:W-:Y:S01]  /*4440*/  IMAD.MOV.U32 R67, RZ, RZ, -0x1 ;  /* 0xffffffffff437424 */ /* 0x004fe200078e00ff */
[----:B------:R-:W-:-:S04]  /*4450*/  ISETP.GE.U32.AND P0, PT, R16, UR4, PT ;  /* 0x0000000410007c0c */ /* 0x000fc8000bf06070 */
[----:B------:R-:W-:-:S13]  /*4460*/  ISETP.GE.U32.AND.EX P0, PT, R17, UR5, PT, P0 ;  /* 0x0000000511007c0c */ /* 0x000fda000bf06100 */
[----:B------:R-:W-:Y:S05]  /*4470*/  @P0 BRA `(.L_x_91) ;  /* 0x00000004004c0947 */ /* 0x000fea0003800000 */
[----:B01-3--:R-:W0:Y:S01]  /*4480*/  LDC.64 R10, c[0x0][0x628] ;  /* 0x00018a00ff0a7b82 */ /* 0x00be220000000a00 */
[----:B----4-:R-:W1:Y:S01]  /*4490*/  S2R R12, SR_CTAID.X ;  /* 0x00000000000c7919 */ /* 0x010e620000002500 */
[----:B------:R-:W-:Y:S02]  /*44a0*/  IMAD.MOV.U32 R8, RZ, RZ, R16 ;  /* 0x000000ffff087224 */ /* 0x000fe400078e0010 */
[----:B------:R-:W-:Y:S01]  /*44b0*/  IMAD.MOV.U32 R9, RZ, RZ, R17 ;  /* 0x000000ffff097224 */ /* 0x000fe200078e0011 */
[----:B------:R-:W2:Y:S03]  /*44c0*/  S2R R20, SR_CTAID.Y ;  /* 0x0000000000147919 */ /* 0x000ea60000002600 */
[----:B------:R-:W3:Y:S08]  /*44d0*/  LDC R0, c[0x0][0x630] ;  /* 0x00018c00ff007b82 */ /* 0x000ef00000000800 */
[----:B------:R-:W4:Y:S01]  /*44e0*/  LDC.64 R14, c[0x0][0x620] ;  /* 0x00018800ff0e7b82 */ /* 0x000f220000000a00 */
[----:B0-----:R-:W-:-:S04]  /*44f0*/  ISETP.NE.U32.AND P0, PT, R10, RZ, PT ;  /* 0x000000ff0a00720c */ /* 0x001fc80003f05070 */
[----:B------:R-:W-:-:S13]  /*4500*/  ISETP.NE.AND.EX P0, PT, R11, RZ, PT, P0 ;  /* 0x000000ff0b00720c */ /* 0x000fda0003f05300 */
[----:B-1234-:R-:W-:Y:S05]  /*4510*/  @!P0 BRA `(.L_x_92) ;  /* 0x0000000000288947 */ /* 0x01efea0003800000 */
        /* <DEDUP_REMOVED lines=10> */
.L_x_92:
[-CC-:B------:R-:W-:Y:S01]  /*45c0*/  SHF.R.U64 R67, R8, R0.reuse, R9.reuse ;  /* 0x0000000008437219 */ /* 0x180fe20000001209 */
[----:B------:R-:W0:Y:S01]  /*45d0*/  LDC.64 R26, c[0x0][0x640] ;  /* 0x00019000ff1a7b82 */ /* 0x000e220000000a00 */
[----:B------:R-:W-:Y:S01]  /*45e0*/  SHF.R.U32.HI R0, RZ, R0, R9 ;  /* 0x00000000ff007219 */ /* 0x000fe20000011609 */
[----:B------:R-:W-:Y:S01]  /*45f0*/  ULDC UR4, c[0x0][0x150] ;  /* 0x0000540000047ab9 */ /* 0x000fe20000000800 */
[----:B------:R-:W-:Y:S02]  /*4600*/  IADD3 R3, P0, RZ, -R67, RZ ;  /* 0x80000043ff037210 */ /* 0x000fe40007f1e0ff */
[----:B------:R-:W-:-:S03]  /*4610*/  I2FP.F32.U32 R7, R12 ;  /* 0x0000000c00077245 */ /* 0x000fc60000201000 */
[----:B------:R-:W1:Y:S01]  /*4620*/  LDC R6, c[0x0][0x618] ;  /* 0x00018600ff067b82 */ /* 0x000e620000000800 */
[----:B------:R-:W-:Y:S02]  /*4630*/  IMAD.X R5, RZ, RZ, ~R0, P0 ;  /* 0x000000ffff057224 */ /* 0x000fe400000e0e00 */
[----:B------:R-:W-:Y:S01]  /*4640*/  FMUL R7, R7, UR4 ;  /* 0x0000000407077c20 */ /* 0x000fe20008400000 */
[----:B------:R-:W-:Y:S01]  /*4650*/  ULDC UR4, c[0x0][0x154] ;  /* 0x0000550000047ab9 */ /* 0x000fe20000000800 */
[-C--:B------:R-:W-:Y:S02]  /*4660*/  IMAD R0, R5, R14.reuse, RZ ;  /* 0x0000000e05007224 */ /* 0x080fe400078e02ff */
[C---:B------:R-:W-:Y:S01]  /*4670*/  IMAD.WIDE.U32 R4, R3.reuse, R14, R16 ;  /* 0x0000000e03047225 */ /* 0x040fe200078e0010 */
[----:B------:R-:W2:Y:S01]  /*4680*/  LDC R8, c[0x0][0x608] ;  /* 0x00018200ff087b82 */ /* 0x000ea20000000800 */
[----:B------:R-:W3:Y:S02]  /*4690*/  F2I.U32.TRUNC.NTZ R7, R7 ;  /* 0x0000000700077305 */ /* 0x000ee4000020f000 */
[----:B------:R-:W-:Y:S01]  /*46a0*/  IMAD R3, R3, R15, R0 ;  /* 0x0000000f03037224 */ /* 0x000fe200078e0200 */
[----:B------:R-:W-:-:S03]  /*46b0*/  I2FP.F32.U32 R0, R20 ;  /* 0x0000001400007245 */ /* 0x000fc60000201000 */
[----:B------:R-:W-:Y:S01]  /*46c0*/  IMAD.IADD R3, R5, 0x1, R3 ;  /* 0x0000000105037824 */ /* 0x000fe200078e0203 */
[----:B------:R-:W4:Y:S01]  /*46d0*/  LDC R11, c[0x0][0x658] ;  /* 0x00019600ff0b7b82 */ /* 0x000f220000000800 */
[----:B0-----:R-:W-:-:S04]  /*46e0*/  ISETP.NE.U32.AND P0, PT, R26, RZ, PT ;  /* 0x000000ff1a00720c */ /* 0x001fc80003f05070 */
[----:B------:R-:W-:-:S03]  /*46f0*/  ISETP.NE.AND.EX P0, PT, R27, RZ, PT, P0 ;  /* 0x000000ff1b00720c */ /* 0x000fc60003f05300 */
[----:B------:R-:W0:Y:S01]  /*4700*/  LDC R9, c[0x0][0x144] ;  /* 0x00005100ff097b82 */ /* 0x000e220000000800 */
[-C--:B-1----:R-:W-:Y:S01]  /*4710*/  SHF.R.U64 R10, R4, R6.reuse, R3 ;  /* 0x00000006040a7219 */ /* 0x082fe20000001203 */
[----:B---3--:R-:W-:Y:S01]  /*4720*/  IMAD.MOV R7, RZ, RZ, -R7 ;  /* 0x000000ffff077224 */ /* 0x008fe200078e0a07 */
[----:B------:R-:W-:Y:S01]  /*4730*/  SHF.R.U32.HI R3, RZ, R6, R3 ;  /* 0x00000006ff037219 */ /* 0x000fe20000011603 */
[----:B------:R-:W-:-:S04]  /*4740*/  FMUL R6, R0, UR4 ;  /* 0x0000000400067c20 */ /* 0x000fc80008400000 */
[----:B------:R-:W1:Y:S01]  /*4750*/  LDC R21, c[0x0][0x148] ;  /* 0x00005200ff157b82 */ /* 0x000e620000000800 */
[----:B------:R3:W0:Y:S01]  /*4760*/  F2I.U32.TRUNC.NTZ R14, R6 ;  /* 0x00000006000e7305 */ /* 0x000622000020f000 */
[-CC-:B--2---:R-:W-:Y:S02]  /*4770*/  SHF.R.U64 R13, R10, R8.reuse, R3.reuse ;  /* 0x000000080a0d7219 */ /* 0x184fe40000001203 */
[----:B------:R-:W-:-:S04]  /*4780*/  SHF.R.U32.HI R0, RZ, R8, R3 ;  /* 0x00000008ff007219 */ /* 0x000fc80000011603 */
[----:B-----5:R-:W2:Y:S01]  /*4790*/  LDC R24, c[0x0][0x648] ;  /* 0x00019200ff187b82 */ /* 0x020ea20000000800 */
[-CC-:B----4-:R-:W-:Y:S02]  /*47a0*/  SHF.R.U64 R15, R13, R11.reuse, R0.reuse ;  /* 0x0000000b0d0f7219 */ /* 0x190fe40000001200 */
[----:B------:R-:W-:-:S03]  /*47b0*/  SHF.R.U32.HI R5, RZ, R11, R0 ;  /* 0x0000000bff057219 */ /* 0x000fc60000011600 */
[----:B------:R-:W-:Y:S02]  /*47c0*/  IMAD.MOV.U32 R4, RZ, RZ, R15 ;  /* 0x000000ffff047224 */ /* 0x000fe400078e000f */
[----:B------:R-:W4:Y:S01]  /*47d0*/  LDC R28, c[0x0][0x638] ;  /* 0x00018e00ff1c7b82 */ /* 0x000f220000000800 */
[----:B0-----:R-:W-:-:S07]  /*47e0*/  IMAD R25, R9, R7, R12 ;  /* 0x0000000709197224 */ /* 0x001fce00078e020c */
[----:B------:R-:W0:Y:S08]  /*47f0*/  LDC R29, c[0x0][0x610] ;  /* 0x00018400ff1d7b82 */ /* 0x000e300000000800 */
[----:B------:R-:W0:Y:S01]  /*4800*/  LDC R30, c[0x0][0x600] ;  /* 0x00018000ff1e7b82 */ /* 0x000e220000000800 */
[----:B-123--:R-:W-:Y:S05]  /*4810*/  @!P0 BRA `(.L_x_93) ;  /* 0x0000000000288947 */ /* 0x00efea0003800000 */
        /* <DEDUP_REMOVED lines=10> */
.L_x_93:
[----:B------:R-:W-:Y:S01]  /*48c0*/  ISETP.NE.AND P0, PT, R2, 0x1, PT ;  /* 0x000000010200780c */ /* 0x000fe20003f05270 */
[----:B------:R-:W-:Y:S01]  /*48d0*/  IMAD.MOV R14, RZ, RZ, -R14 ;  /* 0x000000ffff0e7224 */ /* 0x000fe200078e0a0e */
[----:B------:R-:W-:Y:S02]  /*48e0*/  SHF.R.U64 R3, R4, R24, R5 ;  /* 0x0000001804037219 */ /* 0x000fe40000001205 */
[----:B------:R-:W-:Y:S02]  /*48f0*/  LOP3.LUT R0, R13, R64, RZ, 0xc0, !PT ;  /* 0x000000400d007212 */ /* 0x000fe400078ec0ff */
[----:B------:R-:W-:Y:S01]  /*4900*/  LOP3.LUT R10, R10, R63, RZ, 0xc0, !PT ;  /* 0x0000003f0a0a7212 */ /* 0x000fe200078ec0ff */
[----:B------:R-:W-:Y:S02]  /*4910*/  IMAD.MOV R4, RZ, RZ, -R3 ;  /* 0x000000ffff047224 */ /* 0x000fe400078e0a03 */
[----:B------:R-:W-:Y:S02]  /*4920*/  IMAD R0, R59, R3, R0 ;  /* 0x000000033b007224 */ /* 0x000fe400078e0200 */
[----:B----4-:R-:W-:-:S02]  /*4930*/  IMAD R3, R4, R28, R15 ;  /* 0x0000001c04037224 */ /* 0x010fc400078e020f */
[----:B------:R-:W-:Y:S02]  /*4940*/  @P0 IMAD R25, R21, R14, R20 ;  /* 0x0000000e15190224 */ /* 0x000fe400078e0214 */
[----:B0-----:R-:W-:Y:S02]  /*4950*/  IMAD R5, R3, R30, R10 ;  /* 0x0000001e03057224 */ /* 0x001fe400078e020a */
[----:B------:R-:W-:Y:S02]  /*4960*/  IMAD R0, R0, R29, R25 ;  /* 0x0000001d00007224 */ /* 0x000fe400078e0219 */
[----:B------:R-:W-:-:S03]  /*4970*/  IMAD.MOV.U32 R4, RZ, RZ, 0x1 ;  /* 0x00000001ff047424 */ /* 0x000fc600078e00ff */
[----:B------:R-:W-:Y:S02]  /*4980*/  SEL R68, R5, R0, !P0 ;  /* 0x0000000005447207 */ /* 0x000fe40004000000 */
[----:B------:R-:W-:Y:S02]  /*4990*/  PRMT R3, R4, 0x7610, R3 ;  /* 0x0000761004037816 */ /* 0x000fe40000000003 */
[----:B------:R-:W-:-:S07]  /*49a0*/  SEL R0, R0, R5, !P0 ;  /* 0x0000000500007207 */ /* 0x000fce0004000000 */
.L_x_91:
[----:B------:R-:W-:Y:S01]  /*49b0*/  LOP3.LUT P0, RZ, R3, 0xff, RZ, 0xc0, !PT ;  /* 0x000000ff03ff7812 */ /* 0x000fe2000780c0ff */
[----:B------:R-:W-:Y:S01]  /*49c0*/  UIMAD.WIDE.U32 UR4, UR42, -0x33333333, URZ ;  /* 0xcccccccd2a0478a5 */ /* 0x000fe2000f8e003f */
[----:B------:R-:W-:-:S03]  /*49d0*/  IMAD.MOV.U32 R69, RZ, RZ, R0 ;  /* 0x000000ffff457224 */ /* 0x000fc600078e0000 */
[----:B------:R-:W-:-:S04]  /*49e0*/  USHF.R.U32.HI UR4, URZ, 0x2, UR5 ;  /* 0x000000023f047899 */ /* 0x000fc80008011605 */
[----:B------:R-:W-:-:S04]  /*49f0*/  UIMAD UR42, UR4, -0x5, UR42 ;  /* 0xfffffffb042a78a4 */ /* 0x000fc8000f8e022a */
[----:B------:R-:W-:Y:S08]  /*4a00*/  @P0 BRA `(.L_x_94) ;  /* 0xffffffc400f40947 */ /* 0x000ff0000383ffff */
[----:B------:R-:W-:Y:S05]  /*4a10*/  EXIT ;  /* 0x000000000000794d */ /* 0x000fea0003800000 */
.L_x_3:
        /* <DEDUP_REMOVED lines=26> */
.L_x_96:
[--C-:B------:R-:W-:Y:S01]  /*4bc0*/  SHF.R.U64 R14, R12, R20, R13.reuse ;  /* 0x000000140c0e7219 */ /* 0x100fe2000000120d */
[----:B------:R-:W0:Y:S01]  /*4bd0*/  LDC R24, c[0x0][0x618] ;  /* 0x00018600ff187b82 */ /* 0x000e220000000800 */
[----:B------:R-:W-:Y:S01]  /*4be0*/  I2FP.F32.U32 R8, R6 ;  /* 0x0000000600087245 */ /* 0x000fe20000201000 */
[----:B------:R-:W-:Y:S01]  /*4bf0*/  ULDC UR4, c[0x0][0x150] ;  /* 0x0000540000047ab9 */ /* 0x000fe20000000800 */
[----:B------:R-:W-:Y:S02]  /*4c00*/  SHF.R.U32.HI R7, RZ, R20, R13 ;  /* 0x00000014ff077219 */ /* 0x000fe4000001160d */
[----:B------:R-:W-:Y:S01]  /*4c10*/  IADD3 R11, P0, RZ, -R14, RZ ;  /* 0x8000000eff0b7210 */ /* 0x000fe20007f1e0ff */
[----:B------:R-:W-:Y:S01]  /*4c20*/  FMUL R13, R8, UR4 ;  /* 0x00000004080d7c20 */ /* 0x000fe20008400000 */
[----:B------:R-:W-:Y:S01]  /*4c30*/  ULDC UR4, c[0x0][0x154] ;  /* 0x0000550000047ab9 */ /* 0x000fe20000000800 */
[----:B------:R-:W1:Y:S02]  /*4c40*/  LDC.64 R26, c[0x0][0x640] ;  /* 0x00019000ff1a7b82 */ /* 0x000e640000000a00 */
[----:B------:R-:W-:-:S02]  /*4c50*/  IMAD.X R7, RZ, RZ, ~R7, P0 ;  /* 0x000000ffff077224 */ /* 0x000fc400000e0e07 */
[----:B------:R-:W2:Y:S01]  /*4c60*/  F2I.U32.TRUNC.NTZ R13, R13 ;  /* 0x0000000d000d7305 */ /* 0x000ea2000020f000 */
[----:B------:R-:W-:-:S03]  /*4c70*/  IMAD.WIDE.U32 R8, R11, R22, R16 ;  /* 0x000000160b087225 */ /* 0x000fc600078e0010 */
[----:B------:R-:W3:Y:S01]  /*4c80*/  LDC R15, c[0x0][0x144] ;  /* 0x00005100ff0f7b82 */ /* 0x000ee20000000800 */
[----:B------:R-:W-:-:S04]  /*4c90*/  IMAD R10, R7, R22, RZ ;  /* 0x00000016070a7224 */ /* 0x000fc800078e02ff */
[----:B------:R-:W-:Y:S02]  /*4ca0*/  IMAD R7, R11, R23, R10 ;  /* 0x000000170b077224 */ /* 0x000fe400078e020a */
[----:B------:R-:W-:Y:S01]  /*4cb0*/  IMAD.MOV.U32 R10, RZ, RZ, -0x1 ;  /* 0xffffffffff0a7424 */ /* 0x000fe200078e00ff */
[----:B------:R-:W4:Y:S01]  /*4cc0*/  LDC R20, c[0x0][0x608] ;  /* 0x00018200ff147b82 */ /* 0x000f220000000800 */
[----:B------:R-:W-:Y:S01]  /*4cd0*/  IMAD.IADD R7, R9, 0x1, R7 ;  /* 0x0000000109077824 */ /* 0x000fe200078e0207 */
[----:B------:R-:W-:-:S04]  /*4ce0*/  I2FP.F32.U32 R9, R5 ;  /* 0x0000000500097245 */ /* 0x000fc80000201000 */
[-C--:B0-----:R-:W-:Y:S01]  /*4cf0*/  SHF.R.U64 R12, R8, R24.reuse, R7 ;  /* 0x00000018080c7219 */ /* 0x081fe20000001207 */
[----:B--2---:R-:W-:Y:S01]  /*4d00*/  IMAD.MOV R8, RZ, RZ, -R13 ;  /* 0x000000ffff087224 */ /* 0x004fe200078e0a0d */
[----:B------:R-:W0:Y:S01]  /*4d10*/  LDC R11, c[0x0][0x658] ;  /* 0x00019600ff0b7b82 */ /* 0x000e220000000800 */
[----:B-1----:R-:W-:Y:S01]  /*4d20*/  ISETP.NE.U32.AND P0, PT, R26, RZ, PT ;  /* 0x000000ff1a00720c */ /* 0x002fe20003f05070 */
[----:B------:R-:W-:Y:S01]  /*4d30*/  FMUL R9, R9, UR4 ;  /* 0x0000000409097c20 */ /* 0x000fe20008400000 */
[----:B------:R-:W-:Y:S02]  /*4d40*/  SHF.R.U32.HI R7, RZ, R24, R7 ;  /* 0x00000018ff077219 */ /* 0x000fe40000011607 */
[----:B------:R-:W-:-:S03]  /*4d50*/  ISETP.NE.AND.EX P0, PT, R27, RZ, PT, P0 ;  /* 0x000000ff1b00720c */ /* 0x000fc60003f05300 */
[----:B------:R-:W1:Y:S01]  /*4d60*/  LDC R22, c[0x0][0x148] ;  /* 0x00005200ff167b82 */ /* 0x000e620000000800 */
[----:B---3--:R-:W-:Y:S02]  /*4d70*/  IMAD R23, R15, R8, R6 ;  /* 0x000000080f177224 */ /* 0x008fe400078e0206 */
[----:B------:R-:W-:-:S05]  /*4d80*/  IMAD.MOV.U32 R8, RZ, RZ, 0x1 ;  /* 0x00000001ff087424 */ /* 0x000fca00078e00ff */
[----:B------:R-:W2:Y:S01]  /*4d90*/  LDC R21, c[0x0][0x600] ;  /* 0x00018000ff157b82 */ /* 0x000ea20000000800 */
[-CC-:B----4-:R-:W-:Y:S02]  /*4da0*/  SHF.R.U64 R15, R12, R20.reuse, R7.reuse ;  /* 0x000000140c0f7219 */ /* 0x190fe40000001207 */
[----:B------:R-:W-:Y:S02]  /*4db0*/  SHF.R.U32.HI R6, RZ, R20, R7 ;  /* 0x00000014ff067219 */ /* 0x000fe40000011607 */
[----:B------:R3:W4:Y:S03]  /*4dc0*/  F2I.U32.TRUNC.NTZ R20, R9 ;  /* 0x0000000900147305 */ /* 0x000726000020f000 */
[----:B------:R-:W1:Y:S01]  /*4dd0*/  LDC R25, c[0x0][0x648] ;  /* 0x00019200ff197b82 */ /* 0x000e620000000800 */
[-C--:B0-----:R-:W-:Y:S02]  /*4de0*/  SHF.R.U64 R19, R15, R11.reuse, R6 ;  /* 0x0000000b0f137219 */ /* 0x081fe40000001206 */
[----:B------:R-:W-:-:S02]  /*4df0*/  SHF.L.U32 R10, R10, R11, RZ ;  /* 0x0000000b0a0a7219 */ /* 0x000fc400000006ff */
[-C--:B------:R-:W-:Y:S01]  /*4e00*/  SHF.R.U32.HI R7, RZ, R11.reuse, R6 ;  /* 0x0000000bff077219 */ /* 0x080fe20000011606 */
[----:B------:R-:W-:Y:S01]  /*4e10*/  IMAD.MOV.U32 R6, RZ, RZ, R19 ;  /* 0x000000ffff067224 */ /* 0x000fe200078e0013 */
[----:B------:R-:W-:Y:S01]  /*4e20*/  SHF.L.U32 R24, R8, R11, RZ ;  /* 0x0000000b08187219 */ /* 0x000fe200000006ff */
[----:B------:R-:W0:Y:S01]  /*4e30*/  LDC R28, c[0x0][0x638] ;  /* 0x00018e00ff1c7b82 */ /* 0x000e220000000800 */
[----:B------:R-:W-:-:S07]  /*4e40*/  LOP3.LUT R30, RZ, R10, RZ, 0x33, !PT ;  /* 0x0000000aff1e7212 */ /* 0x000fce00078e33ff */
[----:B------:R-:W0:Y:S01]  /*4e50*/  LDC R29, c[0x0][0x610] ;  /* 0x00018400ff1d7b82 */ /* 0x000e220000000800 */
[----:B---34-:R-:W-:Y:S05]  /*4e60*/  @!P0 BRA `(.L_x_97) ;  /* 0x0000000000288947 */ /* 0x018fea0003800000 */
[----:B------:R-:W3:Y:S02]  /*4e70*/  LDC R6, c[0x0][0x64c] ;  /* 0x00019300ff067b82 */ /* 0x000ee40000000800 */
[----:B---3--:R-:W-:-:S05]  /*4e80*/  IADD3 R11, P0, R19, R6, RZ ;  /* 0x00000006130b7210 */ /* 0x008fca0007f1e0ff */
        /* <DEDUP_REMOVED lines=8> */
.L_x_97:
[----:B------:R-:W-:Y:S01]  /*4f10*/  ISETP.NE.AND P0, PT, R2, 0x1, PT ;  /* 0x000000010200780c */ /* 0x000fe20003f05270 */
[----:B--2---:R-:W-:Y:S01]  /*4f20*/  VIADD R9, R21, 0xffffffff ;  /* 0xffffffff15097836 */ /* 0x004fe20000000000 */
[----:B-1----:R-:W-:Y:S01]  /*4f30*/  SHF.R.U64 R7, R6, R25, R7 ;  /* 0x0000001906077219 */ /* 0x002fe20000001207 */
[----:B------:R-:W-:Y:S01]  /*4f40*/  IMAD.MOV R20, RZ, RZ, -R20 ;  /* 0x000000ffff147224 */ /* 0x000fe200078e0a14 */
[----:B------:R-:W-:Y:S02]  /*4f50*/  LOP3.LUT R6, R15, R30, RZ, 0xc0, !PT ;  /* 0x0000001e0f067212 */ /* 0x000fe400078ec0ff */
[----:B------:R-:W-:Y:S01]  /*4f60*/  LOP3.LUT R12, R12, R9, RZ, 0xc0, !PT ;  /* 0x000000090c0c7212 */ /* 0x000fe200078ec0ff */
[----:B------:R-:W-:Y:S02]  /*4f70*/  IMAD.MOV R8, RZ, RZ, -R7 ;  /* 0x000000ffff087224 */ /* 0x000fe400078e0a07 */
[----:B------:R-:W-:Y:S02]  /*4f80*/  IMAD R6, R24, R7, R6 ;  /* 0x0000000718067224 */ /* 0x000fe400078e0206 */
[----:B------:R-:W-:-:S02]  /*4f90*/  IMAD.MOV.U32 R9, RZ, RZ, 0x1 ;  /* 0x00000001ff097424 */ /* 0x000fc400078e00ff */
[----:B------:R-:W-:Y:S02]  /*4fa0*/  @P0 IMAD R23, R22, R20, R5 ;  /* 0x0000001416170224 */ /* 0x000fe400078e0205 */
[----:B0-----:R-:W-:Y:S02]  /*4fb0*/  IMAD R5, R8, R28, R19 ;  /* 0x0000001c08057224 */ /* 0x001fe400078e0213 */
[----:B------:R-:W-:Y:S02]  /*4fc0*/  IMAD R19, R6, R29, R23 ;  /* 0x0000001d06137224 */ /* 0x000fe400078e0217 */
[----:B------:R-:W-:Y:S02]  /*4fd0*/  IMAD R6, R5, R21, R12 ;  /* 0x0000001505067224 */ /* 0x000fe400078e020c */
[----:B------:R-:W-:-:S03]  /*4fe0*/  IMAD.MOV.U32 R8, RZ, RZ, R14 ;  /* 0x000000ffff087224 */ /* 0x000fc600078e000e */
[----:B------:R-:W-:Y:S02]  /*4ff0*/  SEL R20, R6, R19, !P0 ;  /* 0x0000001306147207 */ /* 0x000fe40004000000 */
[----:B------:R-:W-:-:S07]  /*5000*/  SEL R19, R19, R6, !P0 ;  /* 0x0000000613137207 */ /* 0x000fce0004000000 */
.L_x_95:
[----:B------:R-:W-:-:S08]  /*5010*/  NOP ;  /* 0x0000000000007918 */ /* 0x000fd00000000000 */
[----:B------:R-:W0:-:S00]  /*5020*/  USETMAXREG.DEALLOC.CTAPOOL 0x28 ;  /* 0x00000028000079c8 */ /* 0x000e0000080e0500 */
[----:B0-----:R-:W-:-:S13]  /*5030*/  ISETP.NE.AND P0, PT, R0, RZ, PT ;  /* 0x000000ff0000720c */ /* 0x001fda0003f05270 */
[----:B------:R-:W-:Y:S05]  /*5040*/  @P0 EXIT ;  /* 0x000000000000094d */ /* 0x000fea0003800000 */
[----:B------:R-:W-:Y:S01]  /*5050*/  LOP3.LUT P0, RZ, R9, 0xff, RZ, 0xc0, !PT ;  /* 0x000000ff09ff7812 */ /* 0x000fe2000780c0ff */
[----:B------:R-:W-:Y:S02]  /*5060*/  IMAD.MOV.U32 R0, RZ, RZ, 0x1 ;  /* 0x00000001ff007424 */ /* 0x000fe400078e00ff */
[----:B------:R-:W-:-:S10]  /*5070*/  IMAD.MOV.U32 R12, RZ, RZ, RZ ;  /* 0x000000ffff0c7224 */ /* 0x000fd400078e00ff */
[----:B------:R-:W-:Y:S05]  /*5080*/  @!P0 BRA `(.L_x_98) ;  /* 0x0000000c00448947 */ /* 0x000fea0003800000 */
[----:B------:R-:W0:Y:S01]  /*5090*/  LDC R0, c[0x0][0x28c] ;  /* 0x0000a300ff007b82 */ /* 0x000e220000000800 */
[----:B------:R-:W-:Y:S01]  /*50a0*/  LOP3.LUT P0, RZ, R3, 0x1f, RZ, 0xc0, !PT ;  /* 0x0000001f03ff7812 */ /* 0x000fe2000780c0ff */
[----:B------:R-:W-:Y:S01]  /*50b0*/  ULDC UR5, c[0x0][0x658] ;  /* 0x0001960000057ab9 */ /* 0x000fe20000000800 */
[----:B------:R-:W-:Y:S01]  /*50c0*/  UMOV UR6, 0xffffffff ;  /* 0xffffffff00067882 */ /* 0x000fe20000000000 */
[----:B------:R-:W-:Y:S01]  /*50d0*/  BSSY B0, `(.L_x_98) ;  /* 0x00000cc000007945 */ /* 0x000fe20003800000 */
[----:B------:R-:W-:Y:S01]  /*50e0*/  USHF.L.U32 UR6, UR6, UR5, URZ ;  /* 0x0000000506067299 */ /* 0x000fe2000800063f */
[C---:B------:R-:W-:Y:S01]  /*50f0*/  ISETP.NE.AND P2, PT, R4.reuse, RZ, PT ;  /* 0x000000ff0400720c */ /* 0x040fe20003f45270 */
[----:B------:R-:W-:Y:S01]  /*5100*/  IMAD.MOV.U32 R13, RZ, RZ, 0x1 ;  /* 0x00000001ff0d7424 */ /* 0x000fe200078e00ff */
[----:B------:R-:W-:Y:S01]  /*5110*/  ISETP.NE.OR P0, PT, R4, RZ, !P0 ;  /* 0x000000ff0400720c */ /* 0x000fe20004705670 */
[----:B------:R-:W-:Y:S01]  /*5120*/  IMAD.MOV.U32 R12, RZ, RZ, RZ ;  /* 0x000000ffff0c7224 */ /* 0x000fe200078e00ff */
[----:B------:R-:W-:Y:S01]  /*5130*/  LOP3.LUT R11, R18, 0x2, RZ, 0xfc, !PT ;  /* 0x00000002120b7812 */ /* 0x000fe200078efcff */
[----:B------:R-:W-:Y:S01]  /*5140*/  ULDC UR4, c[0x0][0x600] ;  /* 0x0001800000047ab9 */ /* 0x000fe20000000800 */
[----:B------:R-:W-:Y:S01]  /*5150*/  UMOV UR7, 0x1 ;  /* 0x0000000100077882 */ /* 0x000fe20000000000 */
[----:B------:R-:W-:-:S02]  /*5160*/  UIADD3 UR4, UR4, -0x1, URZ ;  /* 0xffffffff04047890 */ /* 0x000fc4000fffe03f */
[----:B------:R-:W-:Y:S02]  /*5170*/  USHF.L.U32 UR5, UR7, UR5, URZ ;  /* 0x0000000507057299 */ /* 0x000fe4000800063f */
[----:B------:R-:W-:Y:S01]  /*5180*/  ULOP3.LUT UR13, URZ, UR6, URZ, 0x33, !UPT ;  /* 0x000000063f0d7292 */ /* 0x000fe2000f8e333f */
[----:B------:R-:W-:Y:S01]  /*5190*/  ULDC.64 UR22, c[0x0][0x198] ;  /* 0x0000660000167ab9 */ /* 0x000fe20000000a00 */
[----:B0-----:R-:W-:-:S05]  /*51a0*/  VIADD R0, R0, 0x3f ;  /* 0x0000003f00007836 */ /* 0x001fca0000000000 */
[----:B------:R-:W-:-:S04]  /*51b0*/  SHF.R.S32.HI R3, RZ, 0x1f, R0 ;  /* 0x0000001fff037819 */ /* 0x000fc80000011400 */
[----:B------:R-:W-:Y:S01]  /*51c0*/  LEA.HI R3, R3, R0, RZ, 0x6 ;  /* 0x0000000003037211 */ /* 0x000fe200078f30ff */
[----:B------:R-:W-:-:S03]  /*51d0*/  IMAD.MOV.U32 R0, RZ, RZ, 0x1 ;  /* 0x00000001ff007424 */ /* 0x000fc600078e00ff */
[----:B------:R-:W-:-:S05]  /*51e0*/  SHF.R.S32.HI R3, RZ, 0x6, R3 ;  /* 0x00000006ff037819 */ /* 0x000fca0000011403 */
[----:B------:R-:W-:-:S07]  /*51f0*/  VIADD R10, R3, 0x1 ;  /* 0x00000001030a7836 */ /* 0x000fce0000000000 */
.L_x_110:
[----:B------:R-:W-:-:S03]  /*5200*/  UMOV UR6, 0xffffffff ;  /* 0xffffffff00067882 */ /* 0x000fc60000000000 */
[----:B------:R-:W-:Y:S05]  /*5210*/  BRA.DIV UR6, `(.L_x_99) ;  /* 0x0000000e06f07947 */ /* 0x000fea000b800000 */
[----:B------:R-:W-:-:S13]  /*5220*/  ELECT P6, URZ, PT ;  /* 0x00000000003f782f */ /* 0x000fda00038c0000 */
.L_x_122:
[----:B------:R-:W0:Y:S01]  /*5230*/  LDC R4, c[0x0][0x28c] ;  /* 0x0000a300ff047b82 */ /* 0x000e220000000800 */
[----:B------:R-:W-:Y:S01]  /*5240*/  BSSY B1, `(.L_x_100) ;  /* 0x0000043000017945 */ /* 0x000fe20003800000 */
[----:B0-----:R-:W-:-:S13]  /*5250*/  ISETP.LT.OR P6, PT, R4, 0x1, !P6 ;  /* 0x000000010400780c */ /* 0x001fda00077c1670 */
[----:B------:R-:W-:Y:S05]  /*5260*/  @P6 BRA `(.L_x_101) ;  /* 0x0000000400006947 */ /* 0x000fea0003800000 */
[----:B------:R-:W-:Y:S02]  /*5270*/  IMAD.SHL.U32 R19, R19, 0x80, RZ ;  /* 0x0000008013137824 */ /* 0x000fe400078e00ff */
[----:B------:R-:W-:Y:S02]  /*5280*/  IMAD.SHL.U32 R20, R20, 0x40, RZ ;  /* 0x0000004014147824 */ /* 0x000fe400078e00ff */
[----:B------:R-:W-:Y:S02]  /*5290*/  IMAD.MOV.U32 R21, RZ, RZ, RZ ;  /* 0x000000ffff157224 */ /* 0x000fe400078e00ff */
[----:B------:R-:W-:Y:S02]  /*52a0*/  IMAD.MOV.U32 R4, RZ, RZ, R10 ;  /* 0x000000ffff047224 */ /* 0x000fe400078e000a */
[----:B------:R-:W-:Y:S02]  /*52b0*/  IMAD.MOV.U32 R5, RZ, RZ, R0 ;  /* 0x000000ffff057224 */ /* 0x000fe400078e0000 */
[----:B------:R-:W-:-:S07]  /*52c0*/  IMAD.MOV.U32 R6, RZ, RZ, R12 ;  /* 0x000000ffff067224 */ /* 0x000fce00078e000c */
.L_x_105:
[----:B------:R-:W0:Y:S01]  /*52d0*/  S2R R14, SR_CgaCtaId ;  /* 0x00000000000e7919 */ /* 0x000e220000008800 */
[----:B------:R-:W-:Y:S01]  /*52e0*/  MOV R7, 0x400 ;  /* 0x0000040000077802 */ /* 0x000fe20000000f00 */
[----:B------:R-:W1:Y:S03]  /*52f0*/  @!P2 LDC R9, c[0x0][0x500] ;  /* 0x00014000ff09ab82 */ /* 0x000e660000000800 */
[----:B0-----:R-:W-:Y:S02]  /*5300*/  LEA R15, R14, R7, 0x18 ;  /* 0x000000070e0f7211 */ /* 0x001fe400078ec0ff */
[----:B------:R-:W-:-:S03]  /*5310*/  SHF.L.U32 R7, R5, 0x1f, RZ ;  /* 0x0000001f05077819 */ /* 0x000fc600000006ff */
[----:B------:R-:W-:-:S04]  /*5320*/  IMAD R14, R6, 0x8, R15 ;  /* 0x00000008060e7824 */ /* 0x000fc800078e020f */
[----:B------:R-:W0:Y:S02]  /*5330*/  SYNCS.PHASECHK.TRANS64.TRYWAIT P1, [R14+URZ+0x28], R7 ;  /* 0x000028070e0075a7 */ /* 0x000e24000802017f */
[----:B01----:R-:W-:Y:S05]  /*5340*/  @!P1 BRA `(.L_x_102) ;  /* 0x0000000c00c49947 */ /* 0x003fea0003800000 */
.L_x_123:
[----:B0-----:R-:W-:Y:S01]  /*5350*/  PRMT R7, R11, 0x9910, RZ ;  /* 0x000099100b077816 */ /* 0x001fe200000000ff */
[----:B------:R0:W-:Y:S03]  /*5360*/  @!P2 SYNCS.ARRIVE.TRANS64 RZ, [R14+URZ], R9 ;  /* 0x000000090effa9a7 */ /* 0x0001e6000800003f */
[----:B------:R-:W-:-:S13]  /*5370*/  ISETP.NE.AND P1, PT, R7, 0x2, PT ;  /* 0x000000020700780c */ /* 0x000fda0003f25270 */
[----:B0-----:R-:W-:Y:S05]  /*5380*/  @P1 BRA `(.L_x_103) ;  /* 0x0000000000041947 */ /* 0x001fea0003800000 */
[----:B------:R-:W-:Y:S01]  /*5390*/  BPT.TRAP 0x1 ;  /* 0x000000040000795c */ /* 0x000fe20000300000 */
.L_x_103:
[----:B------:R-:W-:Y:S05]  /*53a0*/  @P0 BRA `(.L_x_104) ;  /* 0x0000000000040947 */ /* 0x000fea0003800000 */
[----:B------:R-:W-:Y:S01]  /*53b0*/  BPT.TRAP 0x1 ;  /* 0x000000040000795c */ /* 0x000fe20000300000 */
.L_x_104:
[C-C-:B------:R-:W-:Y:S01]  /*53c0*/  IMAD R7, R6.reuse, 0x8000, R15.reuse ;  /* 0x0000800006077824 */ /* 0x140fe200078e020f */
[----:B------:R-:W-:Y:S01]  /*53d0*/  R2UR UR34, R21 ;  /* 0x00000000152272ca */ /* 0x000fe200000e0000 */
[----:B------:R-:W-:Y:S01]  /*53e0*/  IMAD R15, R6, 0x4000, R15 ;  /* 0x00004000060f7824 */ /* 0x000fe200078e020f */
[----:B------:R-:W-:Y:S01]  /*53f0*/  R2UR UR33, R14 ;  /* 0x000000000e2172ca */ /* 0x000fe200000e0000 */
[----:B------:R-:W-:Y:S01]  /*5400*/  VIADD R4, R4, 0xffffffff ;  /* 0xffffffff04047836 */ /* 0x000fe20000000000 */
[----:B------:R-:W-:Y:S01]  /*5410*/  R2UR UR24, R7 ;  /* 0x00000000071872ca */ /* 0x000fe200000e0000 */
[----:B------:R-:W-:Y:S01]  /*5420*/  UIADD3 UR6, UP0, UR22, 0xf0, URZ ;  /* 0x000000f016067890 */ /* 0x000fe2000ff1e03f */
[----:B------:R-:W-:Y:S01]  /*5430*/  R2UR UR8, R15 ;  /* 0x000000000f0872ca */ /* 0x000fe200000e0000 */
[----:B------:R-:W-:Y:S01]  /*5440*/  UIADD3 UR30, UP1, UR22, 0x1f0, URZ ;  /* 0x000001f0161e7890 */ /* 0x000fe2000ff3e03f */
[----:B------:R-:W-:Y:S01]  /*5450*/  R2UR UR36, R8 ;  /* 0x00000000082472ca */ /* 0x000fe200000e0000 */
[----:B------:R-:W-:Y:S01]  /*5460*/  UIADD3.X UR7, URZ, UR23, URZ, UP0, !UPT ;  /* 0x000000173f077290 */ /* 0x000fe200087fe43f */
[----:B------:R-:W-:Y:S01]  /*5470*/  R2UR UR35, R19 ;  /* 0x00000000132372ca */ /* 0x000fe200000e0000 */
[----:B------:R-:W-:Y:S01]  /*5480*/  UIADD3.X UR31, URZ, UR23, URZ, UP1, !UPT ;  /* 0x000000173f1f7290 */ /* 0x000fe20008ffe43f */
[----:B------:R-:W-:Y:S01]  /*5490*/  R2UR UR19, R20 ;  /* 0x00000000141372ca */ /* 0x000fe200000e0000 */
[----:B------:R-:W-:Y:S01]  /*54a0*/  UIADD3 UR26, UR34, 0x20, URZ ;  /* 0x00000020221a7890 */ /* 0x000fe2000fffe03f */
[----:B------:R-:W-:Y:S01]  /*54b0*/  ISETP.GT.AND P3, PT, R4, 0x1, PT ;  /* 0x000000010400780c */ /* 0x000fe20003f64270 */
[----:B------:R-:W-:Y:S01]  /*54c0*/  VIADD R6, R6, 0x1 ;  /* 0x0000000106067836 */ /* 0x000fe20000000000 */
[----:B------:R-:W-:Y:S01]  /*54d0*/  UMOV UR14, 0x0 ;  /* 0x00000000000e7882 */ /* 0x000fe20000000000 */
[----:B------:R-:W-:Y:S01]  /*54e0*/  UIADD3 UR32, UR24, 0x100, URZ ;  /* 0x0000010018207890 */ /* 0x000fe2000fffe03f */
[----:B------:R-:W-:Y:S01]  /*54f0*/  VIADD R21, R21, 0x40 ;  /* 0x0000004015157836 */ /* 0x000fe20000000000 */
[----:B------:R-:W-:Y:S01]  /*5500*/  UIADD3 UR24, UR24, 0x4100, URZ ;  /* 0x0000410018187890 */ /* 0x000fe2000fffe03f */
[----:B------:R-:W-:Y:S01]  /*5510*/  ISETP.NE.AND P1, PT, R6, 0x5, PT ;  /* 0x000000050600780c */ /* 0x000fe20003f25270 */
[----:B------:R-:W-:-:S02]  /*5520*/  UIADD3 UR16, UR8, 0x28100, URZ ;  /* 0x0002810008107890 */ /* 0x000fc4000fffe03f */
[----:B------:R-:W-:Y:S01]  /*5530*/  UIADD3 UR8, UR8, 0x2a100, URZ ;  /* 0x0002a10008087890 */ /* 0x000fe2000fffe03f */
[----:B------:R-:W-:Y:S01]  /*5540*/  SEL R14, RZ, 0x1, P1 ;  /* 0x00000001ff0e7807 */ /* 0x000fe20000800000 */
[----:B------:R-:W-:Y:S01]  /*5550*/  UMOV UR15, 0x10000000 ;  /* 0x10000000000f7882 */ /* 0x000fe20000000000 */
[----:B------:R-:W-:Y:S01]  /*5560*/  UMOV UR25, UR33 ;  /* 0x0000002100197c82 */ /* 0x000fe20008000000 */
[----:B------:R-:W-:Y:S01]  /*5570*/  UMOV UR28, UR36 ;  /* 0x00000024001c7c82 */ /* 0x000fe20008000000 */
[----:B------:R-:W-:Y:S01]  /*5580*/  UMOV UR27, UR35 ;  /* 0x00000023001b7c82 */ /* 0x000fe20008000000 */
[----:B------:R-:W-:Y:S01]  /*5590*/  UMOV UR17, UR33 ;  /* 0x0000002100117c82 */ /* 0x000fe20008000000 */
[----:B------:R-:W-:Y:S01]  /*55a0*/  UMOV UR18, UR34 ;  /* 0x0000002200127c82 */ /* 0x000fe20008000000 */
[----:B------:R-:W-:Y:S01]  /*55b0*/  UMOV UR20, UR36 ;  /* 0x0000002400147c82 */ /* 0x000fe20008000000 */
[----:B------:R0:W-:Y:S01]  /*55c0*/  UTMALDG.3D [UR32], [UR6], desc[UR14] ;  /* 0x00000e20060075b4 */ /* 0x0001e20008011000 */
[----:B------:R-:W-:Y:S01]  /*55d0*/  UMOV UR9, UR33 ;  /* 0x0000002100097c82 */ /* 0x000fe20008000000 */
[----:B------:R-:W-:Y:S01]  /*55e0*/  UMOV UR11, UR19 ;  /* 0x00000013000b7c82 */ /* 0x000fe20008000000 */
[----:B------:R-:W-:Y:S01]  /*55f0*/  UMOV UR12, UR36 ;  /* 0x00000024000c7c82 */ /* 0x000fe20008000000 */
[----:B------:R-:W-:Y:S01]  /*5600*/  UMOV UR10, UR26 ;  /* 0x0000001a000a7c82 */ /* 0x000fe20008000000 */
[----:B------:R-:W-:-:S02]  /*5610*/  LOP3.LUT R5, R5, R14, RZ, 0x3c, !PT ;  /* 0x0000000e05057212 */ /* 0x000fc400078e3cff */
[----:B------:R-:W-:Y:S01]  /*5620*/  SEL R6, R6, RZ, P1 ;  /* 0x000000ff06067207 */ /* 0x000fe20000800000 */
[----:B------:R0:W-:Y:S01]  /*5630*/  UTMALDG.3D [UR24], [UR6], desc[UR14] ;  /* 0x00000e18060075b4 */ /* 0x0001e20008011000 */
[----:B------:R0:W-:Y:S01]  /*5640*/  UTMALDG.3D [UR16], [UR30], desc[UR14] ;  /* 0x00000e101e0075b4 */ /* 0x0001e20008011000 */
[----:B------:R0:W-:Y:S02]  /*5650*/  UTMALDG.3D [UR8], [UR30], desc[UR14] ;  /* 0x00000e081e0075b4 */ /* 0x0001e40008011000 */
[----:B0-----:R-:W-:Y:S05]  /*5660*/  @P3 BRA `(.L_x_105) ;  /* 0xfffffffc00183947 */ /* 0x001fea000383ffff */
.L_x_101:
[----:B------:R-:W-:Y:S05]  /*5670*/  BSYNC B1 ;  /* 0x0000000000017941 */ /* 0x000fea0003800000 */
.L_x_100:
[----:B------:R-:W-:Y:S01]  /*5680*/  LOP3.LUT P3, RZ, R13, 0xff, RZ, 0xc0, !PT ;  /* 0x000000ff0dff7812 */ /* 0x000fe2000786c0ff */
[----:B------:R-:W-:Y:S01]  /*5690*/  IMAD.IADD R12, R3, 0x1, R12 ;  /* 0x00000001030c7824 */ /* 0x000fe200078e020c */
[----:B------:R-:W-:Y:S01]  /*56a0*/  IADD3 R16, P4, R16, UR38, RZ ;  /* 0x0000002610107c10 */ /* 0x000fe2000ff9e0ff */
[----:B------:R-:W-:Y:S01]  /*56b0*/  ULDC.64 UR6, c[0x0][0x650] ;  /* 0x0001940000067ab9 */ /* 0x000fe20000000a00 */
[----:B------:R-:W-:Y:S01]  /*56c0*/  BSSY B1, `(.L_x_106) ;  /* 0x000006a000017945 */ /* 0x000fe20003800000 */
[----:B------:R-:W-:Y:S01]  /*56d0*/  IMAD.MOV.U32 R19, RZ, RZ, -0x1 ;  /* 0xffffffffff137424 */ /* 0x000fe200078e00ff */
[----:B------:R-:W-:Y:S01]  /*56e0*/  ISETP.GT.U32.AND P1, PT, R12, 0x4, PT ;  /* 0x000000040c00780c */ /* 0x000fe20003f24070 */
[----:B------:R-:W-:Y:S01]  /*56f0*/  IMAD.MOV.U32 R20, RZ, RZ, -0x1 ;  /* 0xffffffffff147424 */ /* 0x000fe200078e00ff */
[----:B------:R-:W-:Y:S01]  /*5700*/  IADD3.X R17, R17, UR41, RZ, P4, !PT ;  /* 0x0000002911117c10 */ /* 0x000fe2000a7fe4ff */
[----:B------:R-:W-:Y:S01]  /*5710*/  IMAD.MOV.U32 R8, RZ, RZ, -0x1 ;  /* 0xffffffffff087424 */ /* 0x000fe200078e00ff */
[----:B------:R-:W-:-:S02]  /*5720*/  ISETP.LT.U32.AND P1, PT, R3, 0x5, P1 ;  /* 0x000000050300780c */ /* 0x000fc40000f21070 */
[----:B------:R-:W-:Y:S01]  /*5730*/  PRMT R13, RZ, 0x7610, R13 ;  /* 0x00007610ff0d7816 */ /* 0x000fe2000000000d */
[----:B------:R-:W0:Y:S01]  /*5740*/  @P3 S2R R5, SR_CgaCtaId ;  /* 0x0000000000053919 */ /* 0x000e220000008800 */
[----:B------:R-:W-:-:S04]  /*5750*/  @P3 MOV R4, 0x400 ;  /* 0x0000040000043802 */ /* 0x000fc80000000f00 */
[----:B0-----:R-:W-:Y:S01]  /*5760*/  @P3 LEA R6, R5, R4, 0x18 ;  /* 0x0000000405063211 */ /* 0x001fe200078ec0ff */
[----:B------:R-:W-:-:S03]  /*5770*/  IMAD.WIDE.U32 R4, R12, -0x33333333, RZ ;  /* 0xcccccccd0c047825 */ /* 0x000fc600078e00ff */
[----:B------:R0:W-:Y:S01]  /*5780*/  @P3 SYNCS.ARRIVE.TRANS64.A1T0 RZ, [R6+URZ+0x68], RZ ;  /* 0x000068ff06ff39a7 */ /* 0x0001e2000810003f */
[----:B------:R-:W-:Y:S02]  /*5790*/  ISETP.GE.U32.AND P3, PT, R3, 0x5, PT ;  /* 0x000000050300780c */ /* 0x000fe40003f66070 */
[----:B------:R-:W-:Y:S02]  /*57a0*/  SHF.R.U32.HI R7, RZ, 0x2, R5 ;  /* 0x00000002ff077819 */ /* 0x000fe40000011605 */
[----:B------:R-:W-:Y:S02]  /*57b0*/  SEL R5, RZ, 0x1, !P1 ;  /* 0x00000001ff057807 */ /* 0x000fe40004800000 */
[----:B------:R-:W-:Y:S01]  /*57c0*/  ISETP.GE.U32.AND P1, PT, R16, UR6, PT ;  /* 0x0000000610007c0c */ /* 0x000fe2000bf26070 */
[----:B------:R-:W-:Y:S01]  /*57d0*/  IMAD R12, R7, -0x5, R12 ;  /* 0xfffffffb070c7824 */ /* 0x000fe200078e020c */
[----:B------:R-:W-:Y:S02]  /*57e0*/  LOP3.LUT R0, R0, R5, RZ, 0x3c, !PT ;  /* 0x0000000500007212 */ /* 0x000fe400078e3cff */
[----:B------:R-:W-:-:S02]  /*57f0*/  ISETP.GE.U32.AND.EX P1, PT, R17, UR7, PT, P1 ;  /* 0x0000000711007c0c */ /* 0x000fc4000bf26110 */
[----:B------:R-:W-:Y:S02]  /*5800*/  PRMT R4, RZ, 0x7610, R4 ;  /* 0x00007610ff047816 */ /* 0x000fe40000000004 */
[----:B------:R-:W-:-:S09]  /*5810*/  @P3 LOP3.LUT R0, R0, 0x1, R7, 0x78, !PT ;  /* 0x0000000100003812 */ /* 0x000fd200078e7807 */
[----:B0-----:R-:W-:Y:S05]  /*5820*/  @P1 BRA `(.L_x_107) ;  /* 0x00000004004c1947 */ /* 0x001fea0003800000 */
[----:B------:R-:W-:Y:S01]  /*5830*/  ULDC.64 UR6, c[0x0][0x628] ;  /* 0x00018a0000067ab9 */ /* 0x000fe20000000a00 */
[----:B------:R-:W0:Y:S01]  /*5840*/  S2R R15, SR_CTAID.X ;  /* 0x00000000000f7919 */ /* 0x000e220000002500 */
[----:B------:R-:W-:Y:S01]  /*5850*/  ISETP.NE.U32.AND P1, PT, RZ, UR6, PT ;  /* 0x00000006ff007c0c */ /* 0x000fe2000bf25070 */
[----:B------:R-:W-:Y:S01]  /*5860*/  ULDC UR9, c[0x0][0x630] ;  /* 0x00018c0000097ab9 */ /* 0x000fe20000000800 */
[----:B------:R-:W-:Y:S01]  /*5870*/  IMAD.MOV.U32 R4, RZ, RZ, R16 ;  /* 0x000000ffff047224 */ /* 0x000fe200078e0010 */
[----:B------:R-:W1:Y:S01]  /*5880*/  S2R R14, SR_CTAID.Y ;  /* 0x00000000000e7919 */ /* 0x000e620000002600 */
[----:B------:R-:W-:Y:S01]  /*5890*/  ISETP.NE.AND.EX P1, PT, RZ, UR7, PT, P1 ;  /* 0x00000007ff007c0c */ /* 0x000fe2000bf25310 */
[----:B------:R-:W-:-:S12]  /*58a0*/  IMAD.MOV.U32 R5, RZ, RZ, R17 ;  /* 0x000000ffff057224 */ /* 0x000fd800078e0011 */
[----:B------:R-:W-:Y:S05]  /*58b0*/  @!P1 BRA `(.L_x_108) ;  /* 0x0000000000289947 */ /* 0x000fea0003800000 */
[----:B------:R-:W-:Y:S02]  /*58c0*/  ULDC UR8, c[0x0][0x634] ;  /* 0x00018d0000087ab9 */ /* 0x000fe40000000800 */
[----:B------:R-:W-:-:S05]  /*58d0*/  IADD3 R9, P1, R16, UR8, RZ ;  /* 0x0000000810097c10 */ /* 0x000fca000ff3e0ff */
[----:B------:R-:W-:-:S04]  /*58e0*/  IMAD.X R19, RZ, RZ, R17, P1 ;  /* 0x000000ffff137224 */ /* 0x000fc800008e0611 */
[----:B------:R-:W-:-:S04]  /*58f0*/  IMAD.WIDE.U32 R6, R19, UR6, RZ ;  /* 0x0000000613067c25 */ /* 0x000fc8000f8e00ff */
[----:B------:R-:W-:-:S04]  /*5900*/  IMAD.WIDE.U32 R6, P1, R9, UR7, R6 ;  /* 0x0000000709067c25 */ /* 0x000fc8000f820006 */
[----:B------:R-:W-:-:S04]  /*5910*/  IMAD.WIDE.U32 R8, R9, UR6, RZ ;  /* 0x0000000609087c25 */ /* 0x000fc8000f8e00ff */
[----:B------:R-:W-:Y:S01]  /*5920*/  IMAD.X R5, RZ, RZ, RZ, P1 ;  /* 0x000000ffff057224 */ /* 0x000fe200008e06ff */
[----:B------:R-:W-:Y:S01]  /*5930*/  IADD3 RZ, P1, R9, R6, RZ ;  /* 0x0000000609ff7210 */ /* 0x000fe20007f3e0ff */
[----:B------:R-:W-:-:S04]  /*5940*/  IMAD.MOV.U32 R4, RZ, RZ, R7 ;  /* 0x000000ffff047224 */ /* 0x000fc800078e0007 */
[----:B------:R-:W-:-:S08]  /*5950*/  IMAD.WIDE.U32.X R4, R19, UR7, R4, P1 ;  /* 0x0000000713047c25 */ /* 0x000fd000088e0404 */
.L_x_108:
[--C-:B------:R-:W-:Y:S01]  /*5960*/  SHF.R.U64 R8, R4, UR9, R5.reuse ;  /* 0x0000000904087c19 */ /* 0x100fe20008001205 */
[----:B------:R-:W-:Y:S01]  /*5970*/  ULDC.64 UR6, c[0x0][0x620] ;  /* 0x0001880000067ab9 */ /* 0x000fe20000000a00 */
[----:B------:R-:W-:Y:S01]  /*5980*/  SHF.R.U32.HI R4, RZ, UR9, R5 ;  /* 0x00000009ff047c19 */ /* 0x000fe20008011605 */
[----:B------:R-:W2:Y:S01]  /*5990*/  LDC R24, c[0x0][0x144] ;  /* 0x00005100ff187b82 */ /* 0x000ea20000000800 */
[----:B------:R-:W-:Y:S01]  /*59a0*/  IADD3 R7, P1, RZ, -R8, RZ ;  /* 0x80000008ff077210 */ /* 0x000fe20007f3e0ff */
[----:B------:R-:W-:Y:S01]  /*59b0*/  ULDC.64 UR10, c[0x0][0x640] ;  /* 0x00019000000a7ab9 */ /* 0x000fe20000000a00 */
[----:B0-----:R-:W-:Y:S01]  /*59c0*/  I2FP.F32.U32 R9, R15 ;  /* 0x0000000f00097245 */ /* 0x001fe20000201000 */
[----:B------:R-:W-:Y:S02]  /*59d0*/  ULDC UR8, c[0x0][0x608] ;  /* 0x0001820000087ab9 */ /* 0x000fe40000000800 */
[----:B------:R-:W-:Y:S01]  /*59e0*/  IMAD.X R4, RZ, RZ, ~R4, P1 ;  /* 0x000000ffff047224 */ /* 0x000fe200008e0e04 */
[----:B------:R-:W-:Y:S01]  /*59f0*/  ISETP.NE.U32.AND P1, PT, RZ, UR10, PT ;  /* 0x0000000aff007c0c */ /* 0x000fe2000bf25070 */
[----:B------:R-:W0:Y:S02]  /*5a00*/  LDC R21, c[0x0][0x148] ;  /* 0x00005200ff157b82 */ /* 0x000e240000000800 */
[----:B------:R-:W-:Y:S01]  /*5a10*/  IMAD R6, R4, UR6, RZ ;  /* 0x0000000604067c24 */ /* 0x000fe2000f8e02ff */
[----:B------:R-:W-:Y:S01]  /*5a20*/  ISETP.NE.AND.EX P1, PT, RZ, UR11, PT, P1 ;  /* 0x0000000bff007c0c */ /* 0x000fe2000bf25310 */
[----:B------:R-:W-:Y:S01]  /*5a30*/  IMAD.WIDE.U32 R4, R7, UR6, R16 ;  /* 0x0000000607047c25 */ /* 0x000fe2000f8e0010 */
[----:B------:R-:W-:-:S03]  /*5a40*/  ULDC UR6, c[0x0][0x150] ;  /* 0x0000540000067ab9 */ /* 0x000fc60000000800 */
[----:B------:R-:W-:Y:S02]  /*5a50*/  IMAD R7, R7, UR7, R6 ;  /* 0x0000000707077c24 */ /* 0x000fe4000f8e0206 */
[----:B------:R-:W-:Y:S01]  /*5a60*/  FMUL R6, R9, UR6 ;  /* 0x0000000609067c20 */ /* 0x000fe20008400000 */
[----:B------:R-:W-:Y:S01]  /*5a70*/  ULDC UR6, c[0x0][0x618] ;  /* 0x0001860000067ab9 */ /* 0x000fe20000000800 */
[----:B------:R-:W-:Y:S01]  /*5a80*/  ULDC UR7, c[0x0][0x154] ;  /* 0x0000550000077ab9 */ /* 0x000fe20000000800 */
[----:B------:R-:W-:-:S03]  /*5a90*/  IMAD.IADD R5, R5, 0x1, R7 ;  /* 0x0000000105057824 */ /* 0x000fc600078e0207 */
[----:B------:R-:W3:Y:S02]  /*5aa0*/  F2I.U32.TRUNC.NTZ R6, R6 ;  /* 0x0000000600067305 */ /* 0x000ee4000020f000 */
[----:B------:R-:W-:Y:S02]  /*5ab0*/  SHF.R.U64 R9, R4, UR6, R5 ;  /* 0x0000000604097c19 */ /* 0x000fe40008001205 */
[----:B-1----:R-:W-:-:S05]  /*5ac0*/  I2FP.F32.U32 R4, R14 ;  /* 0x0000000e00047245 */ /* 0x002fca0000201000 */
[----:B------:R-:W-:Y:S01]  /*5ad0*/  FMUL R22, R4, UR7 ;  /* 0x0000000704167c20 */ /* 0x000fe20008400000 */
[----:B------:R-:W-:Y:S01]  /*5ae0*/  SHF.R.U32.HI R4, RZ, UR6, R5 ;  /* 0x00000006ff047c19 */ /* 0x000fe20008011605 */
[----:B------:R-:W-:-:S03]  /*5af0*/  ULDC UR6, c[0x0][0x658] ;  /* 0x0001960000067ab9 */ /* 0x000fc60000000800 */
[--C-:B------:R-:W-:Y:S01]  /*5b00*/  SHF.R.U64 R20, R9, UR8, R4.reuse ;  /* 0x0000000809147c19 */ /* 0x100fe20008001204 */
[----:B------:R-:W1:Y:S01]  /*5b10*/  F2I.U32.TRUNC.NTZ R22, R22 ;  /* 0x0000001600167305 */ /* 0x000e62000020f000 */
[----:B------:R-:W-:Y:S01]  /*5b20*/  SHF.R.U32.HI R5, RZ, UR8, R4 ;  /* 0x00000008ff057c19 */ /* 0x000fe20008011604 */
[----:B---3--:R-:W-:-:S03]  /*5b30*/  IMAD.MOV R6, RZ, RZ, -R6 ;  /* 0x000000ffff067224 */ /* 0x008fc600078e0a06 */
[----:B------:R-:W-:Y:S01]  /*5b40*/  SHF.R.U64 R19, R20, UR6, R5 ;  /* 0x0000000614137c19 */ /* 0x000fe20008001205 */
[----:B--2---:R-:W-:Y:S01]  /*5b50*/  IMAD R15, R24, R6, R15 ;  /* 0x00000006180f7224 */ /* 0x004fe200078e020f */
[----:B------:R-:W-:-:S03]  /*5b60*/  SHF.R.U32.HI R23, RZ, UR6, R5 ;  /* 0x00000006ff177c19 */ /* 0x000fc60008011605 */
[----:B------:R-:W-:Y:S02]  /*5b70*/  IMAD.MOV.U32 R4, RZ, RZ, R19 ;  /* 0x000000ffff047224 */ /* 0x000fe400078e0013 */
[----:B------:R-:W-:Y:S01]  /*5b80*/  IMAD.MOV.U32 R5, RZ, RZ, R23 ;  /* 0x000000ffff057224 */ /* 0x000fe200078e0017 */
[----:B-1----:R-:W-:Y:S06]  /*5b90*/  @!P1 BRA `(.L_x_109) ;  /* 0x0000000000289947 */ /* 0x002fec0003800000 */
[----:B------:R-:W-:Y:S02]  /*5ba0*/  ULDC UR6, c[0x0][0x64c] ;  /* 0x0001930000067ab9 */ /* 0x000fe40000000800 */
[----:B------:R-:W-:-:S05]  /*5bb0*/  IADD3 R5, P1, R19, UR6, RZ ;  /* 0x0000000613057c10 */ /* 0x000fca000ff3e0ff */
[----:B------:R-:W-:-:S04]  /*5bc0*/  IMAD.X R23, RZ, RZ, R23, P1 ;  /* 0x000000ffff177224 */ /* 0x000fc800008e0617 */
[----:B------:R-:W-:-:S04]  /*5bd0*/  IMAD.WIDE.U32 R6, R23, UR10, RZ ;  /* 0x0000000a17067c25 */ /* 0x000fc8000f8e00ff */
[----:B------:R-:W-:-:S04]  /*5be0*/  IMAD.WIDE.U32 R6, P1, R5, UR11, R6 ;  /* 0x0000000b05067c25 */ /* 0x000fc8000f820006 */
[----:B------:R-:W-:-:S04]  /*5bf0*/  IMAD.WIDE.U32 R4, R5, UR10, RZ ;  /* 0x0000000a05047c25 */ /* 0x000fc8000f8e00ff */
[----:B------:R-:W-:Y:S01]  /*5c00*/  IMAD.MOV.U32 R4, RZ, RZ, R7 ;  /* 0x000000ffff047224 */ /* 0x000fe200078e0007 */
[----:B------:R-:W-:Y:S01]  /*5c10*/  IADD3 RZ, P3, R5, R6, RZ ;  /* 0x0000000605ff7210 */ /* 0x000fe20007f7e0ff */
[----:B------:R-:W-:-:S04]  /*5c20*/  IMAD.X R5, RZ, RZ, RZ, P1 ;  /* 0x000000ffff057224 */ /* 0x000fc800008e06ff */
[----:B------:R-:W-:-:S08]  /*5c30*/  IMAD.WIDE.U32.X R4, R23, UR11, R4, P3 ;  /* 0x0000000b17047c25 */ /* 0x000fd000098e0404 */
.L_x_109:
[----:B------:R-:W-:Y:S01]  /*5c40*/  ISETP.NE.AND P1, PT, R2, 0x1, PT ;  /* 0x000000010200780c */ /* 0x000fe20003f25270 */
[----:B------:R-:W-:Y:S01]  /*5c50*/  ULDC UR6, c[0x0][0x648] ;  /* 0x0001920000067ab9 */ /* 0x000fe20000000800 */
[----:B------:R-:W-:Y:S01]  /*5c60*/  LOP3.LUT R20, R20, UR13, RZ, 0xc0, !PT ;  /* 0x0000000d14147c12 */ /* 0x000fe2000f8ec0ff */
[----:B------:R-:W-:Y:S01]  /*5c70*/  IMAD.MOV R22, RZ, RZ, -R22 ;  /* 0x000000ffff167224 */ /* 0x000fe200078e0a16 */
[----:B------:R-:W-:Y:S01]  /*5c80*/  SHF.R.U64 R5, R4, UR6, R5 ;  /* 0x0000000604057c19 */ /* 0x000fe20008001205 */
[----:B------:R-:W-:Y:S01]  /*5c90*/  ULDC UR6, c[0x0][0x638] ;  /* 0x00018e0000067ab9 */ /* 0x000fe20000000800 */
[----:B------:R-:W-:Y:S01]  /*5ca0*/  LOP3.LUT R6, R9, UR4, RZ, 0xc0, !PT ;  /* 0x0000000409067c12 */ /* 0x000fe2000f8ec0ff */
[----:B------:R-:W-:Y:S02]  /*5cb0*/  ULDC UR7, c[0x0][0x610] ;  /* 0x0001840000077ab9 */ /* 0x000fe40000000800 */
[----:B------:R-:W-:Y:S02]  /*5cc0*/  IMAD.MOV R4, RZ, RZ, -R5 ;  /* 0x000000ffff047224 */ /* 0x000fe400078e0a05 */
[----:B------:R-:W-:-:S02]  /*5cd0*/  IMAD R20, R5, UR5, R20 ;  /* 0x0000000505147c24 */ /* 0x000fc4000f8e0214 */
[----:B0-----:R-:W-:Y:S02]  /*5ce0*/  @P1 IMAD R15, R21, R22, R14 ;  /* 0x00000016150f1224 */ /* 0x001fe400078e020e */
[----:B------:R-:W-:Y:S01]  /*5cf0*/  IMAD R19, R4, UR6, R19 ;  /* 0x0000000604137c24 */ /* 0x000fe2000f8e0213 */
[----:B------:R-:W-:Y:S01]  /*5d00*/  ULDC UR6, c[0x0][0x600] ;  /* 0x0001800000067ab9 */ /* 0x000fe20000000800 */
[----:B------:R-:W-:Y:S02]  /*5d10*/  IMAD R15, R20, UR7, R15 ;  /* 0x00000007140f7c24 */ /* 0x000fe4000f8e020f */
[----:B------:R-:W-:Y:S02]  /*5d20*/  IMAD R6, R19, UR6, R6 ;  /* 0x0000000613067c24 */ /* 0x000fe4000f8e0206 */
[----:B------:R-:W-:-:S03]  /*5d30*/  IMAD.MOV.U32 R4, RZ, RZ, 0x1 ;  /* 0x00000001ff047424 */ /* 0x000fc600078e00ff */
[----:B------:R-:W-:Y:S02]  /*5d40*/  SEL R20, R6, R15, !P1 ;  /* 0x0000000f06147207 */ /* 0x000fe40004800000 */
[----:B------:R-:W-:-:S07]  /*5d50*/  SEL R19, R15, R6, !P1 ;  /* 0x000000060f137207 */ /* 0x000fce0004800000 */
.L_x_107:
[----:B------:R-:W-:Y:S05]  /*5d60*/  BSYNC B1 ;  /* 0x0000000000017941 */ /* 0x000fea0003800000 */
.L_x_106:
[----:B------:R-:W-:-:S13]  /*5d70*/  LOP3.LUT P1, RZ, R4, 0xff, RZ, 0xc0, !PT ;  /* 0x000000ff04ff7812 */ /* 0x000fda000782c0ff */
[----:B------:R-:W-:Y:S05]  /*5d80*/  @P1 BRA `(.L_x_110) ;  /* 0xfffffff4001c1947 */ /* 0x000fea000383ffff */
[----:B------:R-:W-:Y:S05]  /*5d90*/  BSYNC B0 ;  /* 0x0000000000007941 */ /* 0x000fea0003800000 */
.L_x_98:
[----:B------:R-:W-:-:S03]  /*5da0*/  UMOV UR6, 0xffffffff ;  /* 0xffffffff00067882 */ /* 0x000fc60000000000 */
[----:B------:R-:W-:Y:S05]  /*5db0*/  BRA.DIV UR6, `(.L_x_111) ;  /* 0x00000006063c7947 */ /* 0x000fea000b800000 */
[----:B------:R-:W-:-:S13]  /*5dc0*/  ELECT P6, URZ, PT ;  /* 0x00000000003f782f */ /* 0x000fda00038c0000 */
.L_x_126:
[----:B------:R-:W-:Y:S04]  /*5dd0*/  BSSY B0, `(.L_x_112) ;  /* 0x0000034000007945 */ /* 0x000fe80003800000 */
[----:B------:R-:W-:Y:S05]  /*5de0*/  @!P6 BRA `(.L_x_113) ;  /* 0x0000000000c8e947 */ /* 0x000fea0003800000 */
[----:B------:R-:W-:-:S04]  /*5df0*/  LOP3.LUT R18, R18, 0x2, RZ, 0xfc, !PT ;  /* 0x0000000212127812 */ /* 0x000fc800078efcff */
[----:B------:R-:W-:-:S13]  /*5e00*/  ISETP.NE.AND P0, PT, R18, 0x3, PT ;  /* 0x000000031200780c */ /* 0x000fda0003f05270 */
[----:B------:R-:W-:Y:S05]  /*5e10*/  @!P0 BRA `(.L_x_114) ;  /* 0x0000000000048947 */ /* 0x000fea0003800000 */
[----:B------:R-:W-:Y:S01]  /*5e20*/  BPT.TRAP 0x1 ;  /* 0x000000040000795c */ /* 0x000fe20000300000 */
.L_x_114:
[----:B------:R-:W0:Y:S01]  /*5e30*/  S2R R3, SR_CgaCtaId ;  /* 0x0000000000037919 */ /* 0x000e220000008800 */
[----:B------:R-:W-:-:S04]  /*5e40*/  MOV R2, 0x400 ;  /* 0x0000040000027802 */ /* 0x000fc80000000f00 */
[----:B0-----:R-:W-:Y:S02]  /*5e50*/  LEA R3, R3, R2, 0x18 ;  /* 0x0000000203037211 */ /* 0x001fe400078ec0ff */
[----:B------:R-:W-:-:S03]  /*5e60*/  SHF.L.U32 R2, R0, 0x1f, RZ ;  /* 0x0000001f00027819 */ /* 0x000fc600000006ff */
[----:B------:R-:W-:-:S04]  /*5e70*/  VIADD R3, R3, 0x28 ;  /* 0x0000002803037836 */ /* 0x000fc80000000000 */
[C---:B------:R-:W-:Y:S02]  /*5e80*/  IMAD R7, R12.reuse, 0x8, R3 ;  /* 0x000000080c077824 */ /* 0x040fe400078e0203 */
[----:B------:R-:W-:Y:S02]  /*5e90*/  VIADD R12, R12, 0x1 ;  /* 0x000000010c0c7836 */ /* 0x000fe40000000000 */
[----:B------:R-:W0:Y:S03]  /*5ea0*/  SYNCS.PHASECHK.TRANS64.TRYWAIT P0, [R7+URZ], R2 ;  /* 0x00000002070075a7 */ /* 0x000e26000800017f */
[----:B------:R-:W-:-:S04]  /*5eb0*/  ISETP.NE.AND P1, PT, R12, 0x5, PT ;  /* 0x000000050c00780c */ /* 0x000fc80003f25270 */
[----:B------:R-:W-:Y:S02]  /*5ec0*/  SEL R5, RZ, 0x1, P1 ;  /* 0x00000001ff057807 */ /* 0x000fe40000800000 */
[----:B------:R-:W-:Y:S02]  /*5ed0*/  SEL R12, R12, RZ, P1 ;  /* 0x000000ff0c0c7207 */ /* 0x000fe40000800000 */
[----:B------:R-:W-:-:S03]  /*5ee0*/  LOP3.LUT R5, R0, R5, RZ, 0x3c, !PT ;  /* 0x0000000500057212 */ /* 0x000fc600078e3cff */
[----:B------:R-:W-:Y:S01]  /*5ef0*/  IMAD R9, R12, 0x8, R3 ;  /* 0x000000080c097824 */ /* 0x000fe200078e0203 */
[----:B------:R-:W-:Y:S01]  /*5f00*/  SHF.L.U32 R4, R5, 0x1f, RZ ;  /* 0x0000001f05047819 */ /* 0x000fe200000006ff */
[----:B0-----:R-:W-:Y:S06]  /*5f10*/  @!P0 BRA `(.L_x_115) ;  /* 0x0000000400048947 */ /* 0x001fec0003800000 */
.L_x_127:
[----:B------:R-:W1:Y:S01]  /*5f20*/  SYNCS.PHASECHK.TRANS64.TRYWAIT P0, [R9+URZ], R4 ;  /* 0x00000004090075a7 */ /* 0x000e62000800017f */
[----:B------:R-:W-:-:S05]  /*5f30*/  VIADD R0, R12, 0x1 ;  /* 0x000000010c007836 */ /* 0x000fca0000000000 */
[----:B------:R-:W-:-:S04]  /*5f40*/  ISETP.NE.AND P1, PT, R0, 0x5, PT ;  /* 0x000000050000780c */ /* 0x000fc80003f25270 */
[----:B0-----:R-:W-:Y:S02]  /*5f50*/  SEL R2, RZ, 0x1, P1 ;  /* 0x00000001ff027807 */ /* 0x001fe40000800000 */
[----:B------:R-:W-:Y:S02]  /*5f60*/  SEL R0, R0, RZ, P1 ;  /* 0x000000ff00007207 */ /* 0x000fe40000800000 */
[----:B------:R-:W-:-:S03]  /*5f70*/  LOP3.LUT R7, R5, R2, RZ, 0x3c, !PT ;  /* 0x0000000205077212 */ /* 0x000fc600078e3cff */
[----:B------:R-:W-:Y:S01]  /*5f80*/  IMAD R6, R0, 0x8, R3 ;  /* 0x0000000800067824 */ /* 0x000fe200078e0203 */
[----:B------:R-:W-:Y:S01]  /*5f90*/  SHF.L.U32 R5, R7, 0x1f, RZ ;  /* 0x0000001f07057819 */ /* 0x000fe200000006ff */
[----:B-1----:R-:W-:Y:S06]  /*5fa0*/  @!P0 BRA `(.L_x_116) ;  /* 0x0000000000f48947 */ /* 0x002fec0003800000 */
.L_x_128:
[----:B------:R-:W1:Y:S01]  /*5fb0*/  SYNCS.PHASECHK.TRANS64.TRYWAIT P0, [R6+URZ], R5 ;  /* 0x00000005060075a7 */ /* 0x000e62000800017f */
[----:B------:R-:W-:-:S05]  /*5fc0*/  VIADD R0, R0, 0x1 ;  /* 0x0000000100007836 */ /* 0x000fca0000000000 */
[----:B------:R-:W-:-:S04]  /*5fd0*/  ISETP.NE.AND P1, PT, R0, 0x5, PT ;  /* 0x000000050000780c */ /* 0x000fc80003f25270 */
[----:B------:R-:W-:Y:S02]  /*5fe0*/  SEL R2, RZ, 0x1, P1 ;  /* 0x00000001ff027807 */ /* 0x000fe40000800000 */
[----:B------:R-:W-:Y:S02]  /*5ff0*/  SEL R0, R0, RZ, P1 ;  /* 0x000000ff00007207 */ /* 0x000fe40000800000 */
[----:B------:R-:W-:-:S03]  /*6000*/  LOP3.LUT R7, R7, R2, RZ, 0x3c, !PT ;  /* 0x0000000207077212 */ /* 0x000fc600078e3cff */
[----:B0-----:R-:W-:Y:S01]  /*6010*/  IMAD R9, R0, 0x8, R3 ;  /* 0x0000000800097824 */ /* 0x001fe200078e0203 */
[----:B------:R-:W-:Y:S01]  /*6020*/  SHF.L.U32 R4, R7, 0x1f, RZ ;  /* 0x0000001f07047819 */ /* 0x000fe200000006ff */
[----:B-1----:R-:W-:Y:S06]  /*6030*/  @!P0 BRA `(.L_x_117) ;  /* 0x0000000000e48947 */ /* 0x002fec0003800000 */
.L_x_129:
[----:B------:R-:W1:Y:S01]  /*6040*/  SYNCS.PHASECHK.TRANS64.TRYWAIT P0, [R9+URZ], R4 ;  /* 0x00000004090075a7 */ /* 0x000e62000800017f */
[----:B------:R-:W-:-:S05]  /*6050*/  VIADD R0, R0, 0x1 ;  /* 0x0000000100007836 */ /* 0x000fca0000000000 */
[----:B------:R-:W-:-:S04]  /*6060*/  ISETP.NE.AND P1, PT, R0, 0x5, PT ;  /* 0x000000050000780c */ /* 0x000fc80003f25270 */
[----:B------:R-:W-:Y:S02]  /*6070*/  SEL R2, RZ, 0x1, P1 ;  /* 0x00000001ff027807 */ /* 0x000fe40000800000 */
[----:B------:R-:W-:Y:S02]  /*6080*/  SEL R0, R0, RZ, P1 ;  /* 0x000000ff00007207 */ /* 0x000fe40000800000 */
[----:B------:R-:W-:Y:S01]  /*6090*/  LOP3.LUT R2, R7, R2, RZ, 0x3c, !PT ;  /* 0x0000000207027212 */ /* 0x000fe200078e3cff */
[----:B-1----:R-:W-:Y:S06]  /*60a0*/  @!P0 BRA `(.L_x_118) ;  /* 0x0000000000dc8947 */ /* 0x002fec0003800000 */
.L_x_130:
[----:B------:R-:W-:Y:S01]  /*60b0*/  IMAD R3, R0, 0x8, R3 ;  /* 0x0000000800037824 */ /* 0x000fe200078e0203 */
[----:B------:R-:W-:-:S07]  /*60c0*/  SHF.L.U32 R0, R2, 0x1f, RZ ;  /* 0x0000001f02007819 */ /* 0x000fce00000006ff */
.L_x_119:
[----:B--2---:R2:W3:Y:S02]  /*60d0*/  SYNCS.PHASECHK.TRANS64.TRYWAIT P0, [R3+URZ], R0 ;  /* 0x00000000030075a7 */ /* 0x0044e4000800017f */
[----:B---3--:R-:W-:Y:S05]  /*60e0*/  @!P0 NANOSLEEP.SYNCS 0x989680 ;  /* 0x009896800000895d */ /* 0x008fea0003900000 */
[----:B------:R-:W3:Y:S02]  /*60f0*/  @!P0 SYNCS.PHASECHK.TRANS64 P0, [R3+URZ], R0 ;  /* 0x00000000030085a7 */ /* 0x000ee4000800007f */
[----:B---3--:R-:W-:Y:S05]  /*6100*/  @!P0 BRA `(.L_x_119) ;  /* 0xfffffffc00f08947 */ /* 0x008fea000383ffff */
.L_x_113:
[----:B------:R-:W-:Y:S05]  /*6110*/  BSYNC B0 ;  /* 0x0000000000007941 */ /* 0x000fea0003800000 */
.L_x_112:
[----:B------:R-:W-:Y:S05]  /*6120*/  EXIT ;  /* 0x000000000000794d */ /* 0x000fea0003800000 */
.L_x_17:
[----:B-1----:R1:W2:Y:S02]  /*6130*/  SYNCS.PHASECHK.TRANS64.TRYWAIT P1, [R3+URZ], R0 ;  /* 0x00000000030075a7 */ /* 0x0022a4000802017f */
[----:B--2---:R-:W-:Y:S05]  /*6140*/  @!P1 NANOSLEEP.SYNCS 0x989680 ;  /* 0x009896800000995d */ /* 0x004fea0003900000 */
[----:B------:R-:W2:Y:S02]  /*6150*/  @!P1 SYNCS.PHASECHK.TRANS64 P1, [R3+URZ], R0 ;  /* 0x00000000030095a7 */ /* 0x000ea4000802007f */
[----:B--2---:R-:W-:Y:S05]  /*6160*/  @!P1 BRA `(.L_x_17) ;  /* 0xfffffffc00f09947 */ /* 0x004fea000383ffff */
[----:B------:R-:W-:Y:S05]  /*6170*/  BRA `(.L_x_16) ;  /* 0xffffffb000d47947 */ /* 0x000fea000383ffff */
.L_x_22:
[----:B-1----:R-:W-:-:S04]  /*6180*/  IMAD.U32 R4, RZ, RZ, UR8 ;  /* 0x00000008ff047e24 */ /* 0x002fc8000f8e00ff */
[----:B------:R1:W2:Y:S03]  /*6190*/  SYNCS.PHASECHK.TRANS64.TRYWAIT P1, [R4+URZ], R3 ;  /* 0x00000003040075a7 */ /* 0x0002a6000802017f */
[----:B--2---:R-:W-:Y:S05]  /*61a0*/  @!P1 NANOSLEEP.SYNCS 0x989680 ;  /* 0x009896800000995d */ /* 0x004fea0003900000 */
[----:B------:R-:W2:Y:S02]  /*61b0*/  @!P1 SYNCS.PHASECHK.TRANS64 P1, [R4+URZ], R3 ;  /* 0x00000003040095a7 */ /* 0x000ea4000802007f */
[----:B--2---:R-:W-:Y:S05]  /*61c0*/  @!P1 BRA `(.L_x_22) ;  /* 0xfffffffc00ec9947 */ /* 0x004fea000383ffff */
[----:B------:R-:W-:Y:S05]  /*61d0*/  BRA `(.L_x_21) ;  /* 0xffffffb800107947 */ /* 0x000fea000383ffff */
.L_x_99:
[----:B------:R-:W-:Y:S01]  /*61e0*/  BSSY B1, `(.L_x_120) ;  /* 0x0000006000017945 */ /* 0x000fe20003800000 */
[----:B------:R-:W-:-:S07]  /*61f0*/  IMAD.MOV.U32 R15, RZ, RZ, -0x1 ;  /* 0xffffffffff0f7424 */ /* 0x000fce00078e00ff */
[----:B------:R-:W-:Y:S05]  /*6200*/  WARPSYNC.COLLECTIVE R15, `(.L_x_121) ;  /* 0x000000000f0c7348 */ /* 0x000fea0003c00000 */
[----:B------:R-:W-:Y:S02]  /*6210*/  ELECT P6, UR62, PT ;  /* 0x00000000003e782f */ /* 0x000fe400038c0000 */
[----:B------:R-:W-:Y:S01]  /*6220*/  MOV R14, UR62 ;  /* 0x0000003e000e7c02 */ /* 0x000fe20008000f00 */
[----:B------:R-:W-:Y:S10]  /*6230*/  ENDCOLLECTIVE ;  /* 0x000000000000791b */ /* 0x000ff40003800000 */
.L_x_121:
[----:B------:R-:W-:Y:S05]  /*6240*/  BSYNC B1 ;  /* 0x0000000000017941 */ /* 0x000fea0003800000 */
.L_x_120:
[----:B------:R-:W-:Y:S05]  /*6250*/  BRA `(.L_x_122) ;  /* 0xffffffec00f47947 */ /* 0x000fea000383ffff */
.L_x_102:
[----:B0-----:R0:W1:Y:S02]  /*6260*/  SYNCS.PHASECHK.TRANS64.TRYWAIT P1, [R14+URZ+0x28], R7 ;  /* 0x000028070e0075a7 */ /* 0x001064000802017f */
[----:B-1----:R-:W-:Y:S05]  /*6270*/  @!P1 NANOSLEEP.SYNCS 0x989680 ;  /* 0x009896800000995d */ /* 0x002fea0003900000 */
[----:B------:R-:W1:Y:S02]  /*6280*/  @!P1 SYNCS.PHASECHK.TRANS64 P1, [R14+URZ+0x28], R7 ;  /* 0x000028070e0095a7 */ /* 0x000e64000802007f */
[----:B-1----:R-:W-:Y:S05]  /*6290*/  @!P1 BRA `(.L_x_102) ;  /* 0xfffffffc00f09947 */ /* 0x002fea000383ffff */
[----:B------:R-:W-:Y:S05]  /*62a0*/  BRA `(.L_x_123) ;  /* 0xfffffff000287947 */ /* 0x000fea000383ffff */
.L_x_111:
[----:B------:R-:W-:Y:S01]  /*62b0*/  BSSY B0, `(.L_x_124) ;  /* 0x0000006000007945 */ /* 0x000fe20003800000 */
[----:B------:R-:W-:-:S07]  /*62c0*/  IMAD.MOV.U32 R15, RZ, RZ, -0x1 ;  /* 0xffffffffff0f7424 */ /* 0x000fce00078e00ff */
[----:B------:R-:W-:Y:S05]  /*62d0*/  WARPSYNC.COLLECTIVE R15, `(.L_x_125) ;  /* 0x000000000f0c7348 */ /* 0x000fea0003c00000 */
[----:B------:R-:W-:Y:S02]  /*62e0*/  ELECT P6, UR62, PT ;  /* 0x00000000003e782f */ /* 0x000fe400038c0000 */
[----:B------:R-:W-:Y:S01]  /*62f0*/  MOV R14, UR62 ;  /* 0x0000003e000e7c02 */ /* 0x000fe20008000f00 */
[----:B------:R-:W-:Y:S10]  /*6300*/  ENDCOLLECTIVE ;  /* 0x000000000000791b */ /* 0x000ff40003800000 */
.L_x_125:
[----:B------:R-:W-:Y:S05]  /*6310*/  BSYNC B0 ;  /* 0x0000000000007941 */ /* 0x000fea0003800000 */
.L_x_124:
[----:B------:R-:W-:Y:S05]  /*6320*/  BRA `(.L_x_126) ;  /* 0xfffffff800a87947 */ /* 0x000fea000383ffff */
.L_x_115:
[----:B0-----:R0:W1:Y:S02]  /*6330*/  SYNCS.PHASECHK.TRANS64.TRYWAIT P0, [R7+URZ], R2 ;  /* 0x00000002070075a7 */ /* 0x001064000800017f */
[----:B-1----:R-:W-:Y:S05]  /*6340*/  @!P0 NANOSLEEP.SYNCS 0x989680 ;  /* 0x009896800000895d */ /* 0x002fea0003900000 */
[----:B------:R-:W1:Y:S02]  /*6350*/  @!P0 SYNCS.PHASECHK.TRANS64 P0, [R7+URZ], R2 ;  /* 0x00000002070085a7 */ /* 0x000e64000800007f */
[----:B-1----:R-:W-:Y:S05]  /*6360*/  @!P0 BRA `(.L_x_115) ;  /* 0xfffffffc00f08947 */ /* 0x002fea000383ffff */
[----:B------:R-:W-:Y:S05]  /*6370*/  BRA `(.L_x_127) ;  /* 0xfffffff800e87947 */ /* 0x000fea000383ffff */
.L_x_116:
[----:B0-----:R0:W1:Y:S02]  /*6380*/  SYNCS.PHASECHK.TRANS64.TRYWAIT P0, [R9+URZ], R4 ;  /* 0x00000004090075a7 */ /* 0x001064000800017f */
[----:B-1----:R-:W-:Y:S05]  /*6390*/  @!P0 NANOSLEEP.SYNCS 0x989680 ;  /* 0x009896800000895d */ /* 0x002fea0003900000 */
[----:B------:R-:W1:Y:S02]  /*63a0*/  @!P0 SYNCS.PHASECHK.TRANS64 P0, [R9+URZ], R4 ;  /* 0x00000004090085a7 */ /* 0x000e64000800007f */
[----:B-1----:R-:W-:Y:S05]  /*63b0*/  @!P0 BRA `(.L_x_116) ;  /* 0xfffffffc00f08947 */ /* 0x002fea000383ffff */
[----:B------:R-:W-:Y:S05]  /*63c0*/  BRA `(.L_x_128) ;  /* 0xfffffff800f87947 */ /* 0x000fea000383ffff */
.L_x_117:
[----:B0-----:R0:W1:Y:S02]  /*63d0*/  SYNCS.PHASECHK.TRANS64.TRYWAIT P0, [R6+URZ], R5 ;  /* 0x00000005060075a7 */ /* 0x001064000800017f */
[----:B-1----:R-:W-:Y:S05]  /*63e0*/  @!P0 NANOSLEEP.SYNCS 0x989680 ;  /* 0x009896800000895d */ /* 0x002fea0003900000 */
[----:B------:R-:W1:Y:S02]  /*63f0*/  @!P0 SYNCS.PHASECHK.TRANS64 P0, [R6+URZ], R5 ;  /* 0x00000005060085a7 */ /* 0x000e64000800007f */
[----:B-1----:R-:W-:Y:S05]  /*6400*/  @!P0 BRA `(.L_x_117) ;  /* 0xfffffffc00f08947 */ /* 0x002fea000383ffff */
[----:B------:R-:W-:Y:S05]  /*6410*/  BRA `(.L_x_129) ;  /* 0xfffffffc00087947 */ /* 0x000fea000383ffff */
.L_x_118:
[----:B-1----:R1:W2:Y:S02]  /*6420*/  SYNCS.PHASECHK.TRANS64.TRYWAIT P0, [R9+URZ], R4 ;  /* 0x00000004090075a7 */ /* 0x0022a4000800017f */
[----:B--2---:R-:W-:Y:S05]  /*6430*/  @!P0 NANOSLEEP.SYNCS 0x989680 ;  /* 0x009896800000895d */ /* 0x004fea0003900000 */
[----:B------:R-:W2:Y:S02]  /*6440*/  @!P0 SYNCS.PHASECHK.TRANS64 P0, [R9+URZ], R4 ;  /* 0x00000004090085a7 */ /* 0x000ea4000800007f */
[----:B--2---:R-:W-:Y:S05]  /*6450*/  @!P0 BRA `(.L_x_118) ;  /* 0xfffffffc00f08947 */ /* 0x004fea000383ffff */
[----:B------:R-:W-:Y:S05]  /*6460*/  BRA `(.L_x_130) ;  /* 0xfffffffc00107947 */ /* 0x000fea000383ffff */
.L_x_131:
[----:B------:R-:W-:-:S00]  /*6470*/  BRA `(.L_x_131) ;  /* 0xfffffffc00fc7947 */ /* 0x000fc0000383ffff */
[----:B------:R-:W-:-:S00]  /*6480*/  NOP ;  /* 0x0000000000007918 */ /* 0x000fc00000000000 */
[----:B------:R-:W-:-:S00]  /*6490*/  NOP ;  /* 0x0000000000007918 */ /* 0x000fc00000000000 */
[----:B------:R-:W-:-:S00]  /*64a0*/  NOP ;  /* 0x0000000000007918 */ /* 0x000fc00000000000 */
[----:B------:R-:W-:-:S00]  /*64b0*/  NOP ;  /* 0x0000000000007918 */ /* 0x000fc00000000000 */
[----:B------:R-:W-:-:S00]  /*64c0*/  NOP ;  /* 0x0000000000007918 */ /* 0x000fc00000000000 */
[----:B------:R-:W-:-:S00]  /*64d0*/  NOP ;  /* 0x0000000000007918 */ /* 0x000fc00000000000 */
[----:B------:R-:W-:-:S00]  /*64e0*/  NOP ;  /* 0x0000000000007918 */ /* 0x000fc00000000000 */
[----:B------:R-:W-:-:S00]  /*64f0*/  NOP ;  /* 0x0000000000007918 */ /* 0x000fc00000000000 */
.L_x_132:


//--------------------- .nv.global.init           --------------------------
	.section	.nv.global.init,"aw",@progbits
.nv.global.init:
	.type		$str$22,@object
	.size		$str$22,($str$23 - $str$22)
$str$22:
        /*0000*/ 	.byte	0x6b, 0x5f, 0x74, 0x69, 0x6c, 0x65, 0x5f, 0x63, 0x6f, 0x75, 0x6e, 0x74, 0x20, 0x3e, 0x3d, 0x20
        /*0010*/ 	.byte	0x31, 0x00
	.type		$str$23,@object
	.size		$str$23,(__unnamed_1 - $str$23)
$str$23:
        /*0012*/ 	.byte	0x2f, 0x74, 0x6d, 0x70, 0x2f, 0x63, 0x75, 0x74, 0x6c, 0x61, 0x73, 0x73, 0x5f, 0x73, 0x77, 0x65
        /*0022*/ 	.byte	0x65, 0x70, 0x5f, 0x73, 0x72, 0x63, 0x2f, 0x69, 0x6e, 0x63, 0x6c, 0x75, 0x64, 0x65, 0x2f, 0x63
        /*0032*/ 	.byte	0x75, 0x74, 0x6c, 0x61, 0x73, 0x73, 0x2f, 0x67, 0x65, 0x6d, 0x6d, 0x2f, 0x63, 0x6f, 0x6c, 0x6c
        /*0042*/ 	.byte	0x65, 0x63, 0x74, 0x69, 0x76, 0x65, 0x2f, 0x73, 0x6d, 0x39, 0x30, 0x5f, 0x6d, 0x6d, 0x61, 0x5f
        /*0052*/ 	.byte	0x74, 0x6d, 0x61, 0x5f, 0x67, 0x6d, 0x6d, 0x61, 0x5f, 0x73, 0x73, 0x5f, 0x77, 0x61, 0x72, 0x70
        /*0062*/ 	.byte	0x73, 0x70, 0x65, 0x63, 0x69, 0x61, 0x6c, 0x69, 0x7a, 0x65, 0x64, 0x2e, 0x68, 0x70, 0x70, 0x00
	.type		__unnamed_1,@object
	.size		__unnamed_1,(.L_0 - __unnamed_1)
__unnamed_1:
        /*0072*/ 	.byte	0x76, 0x6f, 0x69, 0x64, 0x20, 0x63, 0x75, 0x74, 0x6c, 0x61, 0x73, 0x73, 0x3a, 0x3a, 0x67, 0x65
        /* <DEDUP_REMOVED lines=176> */
        /*0b82*/ 	.byte	0x3a, 0x3a, 0x69, 0x64, 0x65, 0x6e, 0x74, 0x69, 0x74, 0x79, 0x5d, 0x00
.L_0:


//--------------------- .nv.shared._ZN7cutlass13device_kernelINS_4gemm6kernel13GemmUniversalIN4cute5tupleIJiiiiEEENS1_10collective13CollectiveMmaINS1_34MainloopSm90TmaGmmaWarpSpecializedILi5ENS5_IJNS4_1CILi1EEESB_SB_EEENS1_35KernelTmaWarpSpecializedCooperativeEEENS5_IJNSA_ILi128EEENSA_ILi64EEESG_EEENS_10tfloat32_tENS5_IJlSB_lEEESI_SJ_NS4_8TiledMMAINS4_8MMA_AtomIJNS4_4SM904GMMA29MMA_64x64x8_F32TF32TF32_SS_TNILNSN_7ScaleInE1ELSP_1EEEEEENS4_6LayoutINS5_IJNSA_ILi2EEESB_SB_EEENS5_IJSB_NSA_ILi0EEESV_EEEEENS5_IJNS4_10UnderscoreESY_SY_EEEEENS4_13SM90_TMA_LOADENS4_14ComposedLayoutINS4_7SwizzleILi3ELi4ELi3EEENS4_18smem_ptr_flag_bitsILi32EEENSS_INS5_IJNSA_ILi8EEENSA_ILi32EEEEEENS5_IJS18_SB_EEEEEEEvNS4_8identityES11_S1C_vS1D_EENS_8epilogue10collective6detail29Sm90TmaWarpSpecializedAdapterINS1G_15DefaultEpilogueISI_SJ_SJ_NS1F_6thread17LinearCombinationISI_Li1EffLNS1K_9ScaleType4KindE0ELNS_15FloatRoundStyleE2ESI_EENS1_15EpilogueDefaultEEEEEvvEEEEvNT_6ParamsE --------------------------
	.section	.nv.shared._ZN7cutlass13device_kernelINS_4gemm6kernel13GemmUniversalIN4cute5tupleIJiiiiEEENS1_10collective13CollectiveMmaINS1_34MainloopSm90TmaGmmaWarpSpecializedILi5ENS5_IJNS4_1CILi1EEESB_SB_EEENS1_35KernelTmaWarpSpecializedCooperativeEEENS5_IJNSA_ILi128EEENSA_ILi64EEESG_EEENS_10tfloat32_tENS5_IJlSB_lEEESI_SJ_NS4_8TiledMMAINS4_8MMA_AtomIJNS4_4SM904GMMA29MMA_64x64x8_F32TF32TF32_SS_TNILNSN_7ScaleInE1ELSP_1EEEEEENS4_6LayoutINS5_IJNSA_ILi2EEESB_SB_EEENS5_IJSB_NSA_ILi0EEESV_EEEEENS5_IJNS4_10UnderscoreESY_SY_EEEEENS4_13SM90_TMA_LOADENS4_14ComposedLayoutINS4_7SwizzleILi3ELi4ELi3EEENS4_18smem_ptr_flag_bitsILi32EEENSS_INS5_IJNSA_ILi8EEENSA_ILi32EEEEEENS5_IJS18_SB_EEEEEEEvNS4_8identityES11_S1C_vS1D_EENS_8epilogue10collective6detail29Sm90TmaWarpSpecializedAdapterINS1G_15DefaultEpilogueISI_SJ_SJ_NS1F_6thread17LinearCombinationISI_Li1EffLNS1K_9ScaleType4KindE0ELNS_15FloatRoundStyleE2ESI_EENS1_15EpilogueDefaultEEEEEvvEEEEvNT_6ParamsE,"aw",@nobits
	.sectionflags	@""
	.align	16
	.zero		1024


//--------------------- .nv.shared.reserved.0     --------------------------
	.section	.nv.shared.reserved.0,"aw",@nobits
	.weak		__nv_reservedSMEM_offset_0_alias
	.size		__nv_reservedSMEM_offset_0_alias, 0, 0
	.other		__nv_reservedSMEM_offset_0_alias,@"STO_CUDA_RESERVED_SHARED STV_DEFAULT"
__nv_reservedSMEM_offset_0_alias:
	.zero		0


//--------------------- .nv.global                --------------------------
	.section	.nv.global,"aw",@nobits
.nv.global:
	.type		_ZN40_INTERNAL_3917a08b_4_k_cu_19185579_288764cute1_E,@object
	.size		_ZN40_INTERNAL_3917a08b_4_k_cu_19185579_288764cute1_E,(_ZN40_INTERNAL_3917a08b_4_k_cu_19185579_288764cuda3std3__45__cpo6cbeginE - _ZN40_INTERNAL_3917a08b_4_k_cu_19185579_288764cute1_E)
_ZN40_INTERNAL_3917a08b_4_k_cu_19185579_288764cute1_E:
	.zero		1
	.type		_ZN40_INTERNAL_3917a08b_4_k_cu_19185579_288764cuda3std3__45__cpo6cbeginE,@object
	.size		_ZN40_INTERNAL_3917a08b_4_k_cu_19185579_288764cuda3std3__45__cpo6cbeginE,(_ZN40_INTERNAL_3917a08b_4_k_cu_19185579_288764cuda3std3__48in_placeE - _ZN40_INTERNAL_3917a08b_4_k_cu_19185579_288764cuda3std3__45__cpo6cbeginE)
_ZN40_INTERNAL_3917a08b_4_k_cu_19185579_288764cuda3std3__45__cpo6cbeginE:
	.zero		1
	.type		_ZN40_INTERNAL_3917a08b_4_k_cu_19185579_288764cuda3std3__48in_placeE,@object
	.size		_ZN40_INTERNAL_3917a08b_4_k_cu_19185579_288764cuda3std3__48in_placeE,(_ZN40_INTERNAL_3917a08b_4_k_cu_19185579_288764cuda3std6ranges3__45__cpo9iter_moveE - _ZN40_INTERNAL_3917a08b_4_k_cu_19185579_288764cuda3std3__48in_placeE)
_ZN40_INTERNAL_3917a08b_4_k_cu_19185579_288764cuda3std3__48in_placeE:
	.zero		1
	.type		_ZN40_INTERNAL_3917a08b_4_k_cu_19185579_288764cuda3std6ranges3__45__cpo9iter_moveE,@object
	.size		_ZN40_INTERNAL_3917a08b_4_k_cu_19185579_288764cuda3std6ranges3__45__cpo9iter_moveE,(_ZN40_INTERNAL_3917a08b_4_k_cu_19185579_288764cuda3std3__45__cpo5beginE - _ZN40_INTERNAL_3917a08b_4_k_cu_19185579_288764cuda3std6ranges3__45__cpo9iter_moveE)
_ZN40_INTERNAL_3917a08b_4_k_cu_19185579_288764cuda3std6ranges3__45__cpo9iter_moveE:
	.zero		1
	.type		_ZN40_INTERNAL_3917a08b_4_k_cu_19185579_288764cuda3std3__45__cpo5beginE,@object
	.size		_ZN40_INTERNAL_3917a08b_4_k_cu_19185579_288764cuda3std3__45__cpo5beginE,(_ZN40_INTERNAL_3917a08b_4_k_cu_19185579_288764cuda3std3__442_GLOBAL__N__3917a08b_4_k_cu_19185579_288766ignoreE - _ZN40_INTERNAL_3917a08b_4_k_cu_19185579_288764cuda3std3__45__cpo5beginE)
_ZN40_INTERNAL_3917a08b_4_k_cu_19185579_288764cuda3std3__45__cpo5beginE:
	.zero		1
	.type		_ZN40_INTERNAL_3917a08b_4_k_cu_19185579_288764cuda3std3__442_GLOBAL__N__3917a08b_4_k_cu_19185579_288766ignoreE,@object
	.size		_ZN40_INTERNAL_3917a08b_4_k_cu_19185579_288764cuda3std3__442_GLOBAL__N__3917a08b_4_k_cu_19185579_288766ignoreE,(_ZN40_INTERNAL_3917a08b_4_k_cu_19185579_288764cute7productE - _ZN40_INTERNAL_3917a08b_4_k_cu_19185579_288764cuda3std3__442_GLOBAL__N__3917a08b_4_k_cu_19185579_288766ignoreE)
_ZN40_INTERNAL_3917a08b_4_k_cu_19185579_288764cuda3std3__442_GLOBAL__N__3917a08b_4_k_cu_19185579_288766ignoreE:
	.zero		1
	.type		_ZN40_INTERNAL_3917a08b_4_k_cu_19185579_288764cute7productE,@object
	.size		_ZN40_INTERNAL_3917a08b_4_k_cu_19185579_288764cute7productE,(_ZN40_INTERNAL_3917a08b_4_k_cu_19185579_288764cuda3std3__45__cpo3endE - _ZN40_INTERNAL_3917a08b_4_k_cu_19185579_288764cute7productE)
_ZN40_INTERNAL_3917a08b_4_k_cu_19185579_288764cute7productE:
	.zero		1
	.type		_ZN40_INTERNAL_3917a08b_4_k_cu_19185579_288764cuda3std3__45__cpo3endE,@object
	.size		_ZN40_INTERNAL_3917a08b_4_k_cu_19185579_288764cuda3std3__45__cpo3endE,(_ZN40_INTERNAL_3917a08b_4_k_cu_19185579_288764cuda3std3__419piecewise_constructE - _ZN40_INTERNAL_3917a08b_4_k_cu_19185579_288764cuda3std3__45__cpo3endE)
_ZN40_INTERNAL_3917a08b_4_k_cu_19185579_288764cuda3std3__45__cpo3endE:
	.zero		1
	.type		_ZN40_INTERNAL_3917a08b_4_k_cu_19185579_288764cuda3std3__419piecewise_constructE,@object
	.size		_ZN40_INTERNAL_3917a08b_4_k_cu_19185579_288764cuda3std3__419piecewise_constructE,(_ZN40_INTERNAL_3917a08b_4_k_cu_19185579_288764cuda3std3__45__cpo4cendE - _ZN40_INTERNAL_3917a08b_4_k_cu_19185579_288764cuda3std3__419piecewise_constructE)
_ZN40_INTERNAL_3917a08b_4_k_cu_19185579_288764cuda3std3__419piecewise_constructE:
	.zero		1
	.type		_ZN40_INTERNAL_3917a08b_4_k_cu_19185579_288764cuda3std3__45__cpo4cendE,@object
	.size		_ZN40_INTERNAL_3917a08b_4_k_cu_19185579_288764cuda3std3__45__cpo4cendE,(_ZN40_INTERNAL_3917a08b_4_k_cu_19185579_288764cuda3std6ranges3__45__cpo4swapE - _ZN40_INTERNAL_3917a08b_4_k_cu_19185579_288764cuda3std3__45__cpo4cendE)
_ZN40_INTERNAL_3917a08b_4_k_cu_19185579_288764cuda3std3__45__cpo4cendE:
	.zero		1
	.type		_ZN40_INTERNAL_3917a08b_4_k_cu_19185579_288764cuda3std6ranges3__45__cpo4swapE,@object
	.size		_ZN40_INTERNAL_3917a08b_4_k_cu_19185579_288764cuda3std6ranges3__45__cpo4swapE,(.L_8 - _ZN40_INTERNAL_3917a08b_4_k_cu_19185579_288764cuda3std6ranges3__45__cpo4swapE)
_ZN40_INTERNAL_3917a08b_4_k_cu_19185579_288764cuda3std6ranges3__45__cpo4swapE:
	.zero		1
.L_8:


//--------------------- .nv.constant0._ZN7cutlass13device_kernelINS_4gemm6kernel13GemmUniversalIN4cute5tupleIJiiiiEEENS1_10collective13CollectiveMmaINS1_34MainloopSm90TmaGmmaWarpSpecializedILi5ENS5_IJNS4_1CILi1EEESB_SB_EEENS1_35KernelTmaWarpSpecializedCooperativeEEENS5_IJNSA_ILi128EEENSA_ILi64EEESG_EEENS_10tfloat32_tENS5_IJlSB_lEEESI_SJ_NS4_8TiledMMAINS4_8MMA_AtomIJNS4_4SM904GMMA29MMA_64x64x8_F32TF32TF32_SS_TNILNSN_7ScaleInE1ELSP_1EEEEEENS4_6LayoutINS5_IJNSA_ILi2EEESB_SB_EEENS5_IJSB_NSA_ILi0EEESV_EEEEENS5_IJNS4_10UnderscoreESY_SY_EEEEENS4_13SM90_TMA_LOADENS4_14ComposedLayoutINS4_7SwizzleILi3ELi4ELi3EEENS4_18smem_ptr_flag_bitsILi32EEENSS_INS5_IJNSA_ILi8EEENSA_ILi32EEEEEENS5_IJS18_SB_EEEEEEEvNS4_8identityES11_S1C_vS1D_EENS_8epilogue10collective6detail29Sm90TmaWarpSpecializedAdapterINS1G_15DefaultEpilogueISI_SJ_SJ_NS1F_6thread17LinearCombinationISI_Li1EffLNS1K_9ScaleType4KindE0ELNS_15FloatRoundStyleE2ESI_EENS1_15EpilogueDefaultEEEEEvvEEEEvNT_6ParamsE --------------------------
	.section	.nv.constant0._ZN7cutlass13device_kernelINS_4gemm6kernel13GemmUniversalIN4cute5tupleIJiiiiEEENS1_10collective13CollectiveMmaINS1_34MainloopSm90TmaGmmaWarpSpecializedILi5ENS5_IJNS4_1CILi1EEESB_SB_EEENS1_35KernelTmaWarpSpecializedCooperativeEEENS5_IJNSA_ILi128EEENSA_ILi64EEESG_EEENS_10tfloat32_tENS5_IJlSB_lEEESI_SJ_NS4_8TiledMMAINS4_8MMA_AtomIJNS4_4SM904GMMA29MMA_64x64x8_F32TF32TF32_SS_TNILNSN_7ScaleInE1ELSP_1EEEEEENS4_6LayoutINS5_IJNSA_ILi2EEESB_SB_EEENS5_IJSB_NSA_ILi0EEESV_EEEEENS5_IJNS4_10UnderscoreESY_SY_EEEEENS4_13SM90_TMA_LOADENS4_14ComposedLayoutINS4_7SwizzleILi3ELi4ELi3EEENS4_18smem_ptr_flag_bitsILi32EEENSS_INS5_IJNSA_ILi8EEENSA_ILi32EEEEEENS5_IJS18_SB_EEEEEEEvNS4_8identityES11_S1C_vS1D_EENS_8epilogue10collective6detail29Sm90TmaWarpSpecializedAdapterINS1G_15DefaultEpilogueISI_SJ_SJ_NS1F_6thread17LinearCombinationISI_Li1EffLNS1K_9ScaleType4KindE0ELNS_15FloatRoundStyleE2ESI_EENS1_15EpilogueDefaultEEEEEvvEEEEvNT_6ParamsE,"a",@progbits
	.sectionflags	@""
	.align	4
.nv.constant0._ZN7cutlass13device_kernelINS_4gemm6kernel13GemmUniversalIN4cute5tupleIJiiiiEEENS1_10collective13CollectiveMmaINS1_34MainloopSm90TmaGmmaWarpSpecializedILi5ENS5_IJNS4_1CILi1EEESB_SB_EEENS1_35KernelTmaWarpSpecializedCooperativeEEENS5_IJNSA_ILi128EEENSA_ILi64EEESG_EEENS_10tfloat32_tENS5_IJlSB_lEEESI_SJ_NS4_8TiledMMAINS4_8MMA_AtomIJNS4_4SM904GMMA29MMA_64x64x8_F32TF32TF32_SS_TNILNSN_7ScaleInE1ELSP_1EEEEEENS4_6LayoutINS5_IJNSA_ILi2EEESB_SB_EEENS5_IJSB_NSA_ILi0EEESV_EEEEENS5_IJNS4_10UnderscoreESY_SY_EEEEENS4_13SM90_TMA_LOADENS4_14ComposedLayoutINS4_7SwizzleILi3ELi4ELi3EEENS4_18smem_ptr_flag_bitsILi32EEENSS_INS5_IJNSA_ILi8EEENSA_ILi32EEEEEENS5_IJS18_SB_EEEEEEEvNS4_8identityES11_S1C_vS1D_EENS_8epilogue10collective6detail29Sm90TmaWarpSpecializedAdapterINS1G_15DefaultEpilogueISI_SJ_SJ_NS1F_6thread17LinearCombinationISI_Li1EffLNS1K_9ScaleType4KindE0ELNS_15FloatRoundStyleE2ESI_EENS1_15EpilogueDefaultEEEEEvvEEEEvNT_6ParamsE:
	.zero		1664


//--------------------- SYMBOLS --------------------------

	.type		.nv.reservedSmem.offset0,@object
	.size		.nv.reservedSmem.offset0,0x4
	.type		__assertfail,@function
